// auto-generated by cutlass_sweep.fmha — config: {"arch": "sm_90", "dtype": "fp16", "head_dim": 64, "mask": "residual", "schedule": "cooperative", "tile_kv": 128, "tile_q": 128}
#include "cutlass/cutlass.h"
#include "cute/tensor.hpp"
#include "cutlass/device_kernel.h"
#include "cutlass/kernel_hardware_info.h"
#include "88_hopper_fmha/collective/fmha_fusion.hpp"
#include "88_hopper_fmha/kernel/fmha_kernel_builder.hpp"

using namespace cute;
using Element = cutlass::half_t;
using TileShape = Shape<_128, _128, _64>;
using StrideQ = cute::tuple<int, _1, cute::tuple<int, int>>;
using StrideK = cute::tuple<int, _1, cute::tuple<int, int>>;
using StrideV = cute::tuple<int, cute::_1, cute::tuple<int, int>>;

using Kernel = typename cutlass::fmha::kernel::FmhaBuilder<
    Element, float, float,
    TileShape, StrideQ, StrideK, StrideV,
    cutlass::fmha::collective::ResidualFusion,
    cutlass::gemm::KernelTmaWarpSpecializedCooperative
  >::Kernel;

auto* _anchor = &cutlass::device_kernel<Kernel>;


// ===== COMPILED SASS (sm_90a) =====

	.target	sm_90a

	.elftype	@"ET_EXEC"


//--------------------- .note.nv.tkinfo           --------------------------
	.section	.note.nv.tkinfo,"",@"SHT_NOTE"
	.sectionflags	@"SHF_NOTE_NV_TKINFO"
	.tkinfo
        /*0018*/ 	.word	0x00000002
        /*0030*/ 	.string	""
        /*0030*/ 	.string	"ptxas"
        /*0030*/ 	.string	"Cuda compilation tools, release 13.0, V13.0.88"
        /*0030*/ 	.string	"Build cuda_13.0.r13.0/compiler.36424714_0"
        /*0030*/ 	.string	"-arch sm_90a -m 64 "



//--------------------- .note.nv.cuinfo           --------------------------
	.section	.note.nv.cuinfo,"",@"SHT_NOTE"
	.sectionflags	@"SHF_NOTE_NV_CUINFO"
        /*0018*/ 	.short	0x0002
        /*001a*/ 	.short	0x005a
        /*001c*/ 	.short	0x0082
	.zero		2


//--------------------- .nv.info                  --------------------------
	.section	.nv.info,"",@"SHT_CUDA_INFO"
	.align	4


	//----- nvinfo : EIATTR_REGCOUNT
	.align		4
        /*0000*/ 	.byte	0x04, 0x2f
        /*0002*/ 	.short	(.L_15 - .L_14)
	.align		4
.L_14:
        /*0004*/ 	.word	index@(_ZN7cutlass13device_kernelINS_4fmha6kernel28FmhaKernelTmaWarpSpecializedINS1_10collective30FmhaMainloopTmaWarpSpecializedINS_6half_tEffN4cute5tupleIJNS7_1CILi128EEESA_NS9_ILi64EEEEEENS8_IJiNS9_ILi1EEENS8_IJiiEEEEEESF_SF_NS4_14ResidualFusionEJEEENS4_15FmhaFwdEpilogueIS6_fNS8_IJSB_SB_SA_EEEEENS2_23IndividualTileSchedulerEJEEEEEvNT_6ParamsE)
        /*0008*/ 	.word	0x000000a8


	//----- nvinfo : EIATTR_FRAME_SIZE
	.align		4
.L_15:
        /*000c*/ 	.byte	0x04, 0x11
        /*000e*/ 	.short	(.L_17 - .L_16)
	.align		4
.L_16:
        /*0010*/ 	.word	index@($__internal_0_$__cuda_sm20_rcp_rn_f32_slowpath)
        /*0014*/ 	.word	0x00000000


	//----- nvinfo : EIATTR_FRAME_SIZE
	.align		4
.L_17:
        /*0018*/ 	.byte	0x04, 0x11
        /*001a*/ 	.short	(.L_19 - .L_18)
	.align		4
.L_18:
        /*001c*/ 	.word	index@(_ZN7cutlass13device_kernelINS_4fmha6kernel28FmhaKernelTmaWarpSpecializedINS1_10collective30FmhaMainloopTmaWarpSpecializedINS_6half_tEffN4cute5tupleIJNS7_1CILi128EEESA_NS9_ILi64EEEEEENS8_IJiNS9_ILi1EEENS8_IJiiEEEEEESF_SF_NS4_14ResidualFusionEJEEENS4_15FmhaFwdEpilogueIS6_fNS8_IJSB_SB_SA_EEEEENS2_23IndividualTileSchedulerEJEEEEEvNT_6ParamsE)
        /*0020*/ 	.word	0x00000000


	//----- nvinfo : EIATTR_MIN_STACK_SIZE
	.align		4
.L_19:
        /*0024*/ 	.byte	0x04, 0x12
        /*0026*/ 	.short	(.L_21 - .L_20)
	.align		4
.L_20:
        /*0028*/ 	.word	index@(_ZN7cutlass13device_kernelINS_4fmha6kernel28FmhaKernelTmaWarpSpecializedINS1_10collective30FmhaMainloopTmaWarpSpecializedINS_6half_tEffN4cute5tupleIJNS7_1CILi128EEESA_NS9_ILi64EEEEEENS8_IJiNS9_ILi1EEENS8_IJiiEEEEEESF_SF_NS4_14ResidualFusionEJEEENS4_15FmhaFwdEpilogueIS6_fNS8_IJSB_SB_SA_EEEEENS2_23IndividualTileSchedulerEJEEEEEvNT_6ParamsE)
        /*002c*/ 	.word	0x00000000
.L_21:


//--------------------- .nv.compat                --------------------------
	.section	.nv.compat,"",@"SHT_CUDA_COMPAT_INFO"
	.align	4
        /*0000*/ 	.byte	0x02, 0x09, 0x01, 0x00, 0x02, 0x02, 0x04, 0x00, 0x02, 0x05, 0x05, 0x00, 0x03, 0x07, 0x01, 0x01
        /*0010*/ 	.byte	0x02, 0x03, 0x01, 0x00, 0x02, 0x06, 0x01, 0x00, 0x04, 0x0b, 0x08, 0x00, 0x00, 0x00, 0x00, 0x00
        /*0020*/ 	.byte	0x00, 0x00, 0x00, 0x00


//--------------------- .nv.info._ZN7cutlass13device_kernelINS_4fmha6kernel28FmhaKernelTmaWarpSpecializedINS1_10collective30FmhaMainloopTmaWarpSpecializedINS_6half_tEffN4cute5tupleIJNS7_1CILi128EEESA_NS9_ILi64EEEEEENS8_IJiNS9_ILi1EEENS8_IJiiEEEEEESF_SF_NS4_14ResidualFusionEJEEENS4_15FmhaFwdEpilogueIS6_fNS8_IJSB_SB_SA_EEEEENS2_23IndividualTileSchedulerEJEEEEEvNT_6ParamsE --------------------------
	.section	.nv.info._ZN7cutlass13device_kernelINS_4fmha6kernel28FmhaKernelTmaWarpSpecializedINS1_10collective30FmhaMainloopTmaWarpSpecializedINS_6half_tEffN4cute5tupleIJNS7_1CILi128EEESA_NS9_ILi64EEEEEENS8_IJiNS9_ILi1EEENS8_IJiiEEEEEESF_SF_NS4_14ResidualFusionEJEEENS4_15FmhaFwdEpilogueIS6_fNS8_IJSB_SB_SA_EEEEENS2_23IndividualTileSchedulerEJEEEEEvNT_6ParamsE,"",@"SHT_CUDA_INFO"
	.sectionflags	@""
	.align	4


	//----- nvinfo : EIATTR_CUDA_API_VERSION
	.align		4
        /*0000*/ 	.byte	0x04, 0x37
        /*0002*/ 	.short	(.L_23 - .L_22)
.L_22:
        /*0004*/ 	.word	0x00000082


	//----- nvinfo : EIATTR_KPARAM_INFO
	.align		4
.L_23:
        /*0008*/ 	.byte	0x04, 0x17
        /*000a*/ 	.short	(.L_25 - .L_24)
.L_24:
        /*000c*/ 	.word	0x00000000
        /*0010*/ 	.short	0x0000
        /*0012*/ 	.short	0x0070
        /*0014*/ 	.byte	0x00, 0xf0, 0x01, 0x20


	//----- nvinfo : EIATTR_SPARSE_MMA_MASK
	.align		4
.L_25:
        /*0018*/ 	.byte	0x03, 0x50
        /*001a*/ 	.short	0x0000


	//----- nvinfo : EIATTR_MAXREG_COUNT
	.align		4
        /*001c*/ 	.byte	0x03, 0x1b
        /*001e*/ 	.short	0x00a8


	//----- nvinfo : EIATTR_NUM_BARRIERS
	.align		4
        /*0020*/ 	.byte	0x02, 0x4c
        /*0022*/ 	.byte	0x02
	.zero		1


	//----- nvinfo : EIATTR_EXTERNS
	.align		4
        /*0024*/ 	.byte	0x04, 0x0f
        /*0026*/ 	.short	(.L_27 - .L_26)


	//   ....[0]....
	.align		4
.L_26:
        /*0028*/ 	.word	index@(__assertfail)


	//----- nvinfo : EIATTR_MERCURY_ISA_VERSION
	.align		4
.L_27:
        /*002c*/ 	.byte	0x03, 0x5f
        /*002e*/ 	.short	0x0101


	//----- nvinfo : EIATTR_INT_WARP_WIDE_INSTR_OFFSETS
	.align		4
        /*0030*/ 	.byte	0x04, 0x31
        /*0032*/ 	.short	(.L_29 - .L_28)


	//   ....[0]....
.L_28:
        /*0034*/ 	.word	0x000006f0


	//   ....[1]....
        /*0038*/ 	.word	0x00000700


	//   ....[2]....
        /*003c*/ 	.word	0x00000710


	//   ....[3]....
        /*0040*/ 	.word	0x00000720


	//   ....[4]....
        /*0044*/ 	.word	0x00000790


	//----- nvinfo : EIATTR_COOP_GROUP_MASK_REGIDS
	.align		4
.L_29:
        /*0048*/ 	.byte	0x04, 0x29
        /*004a*/ 	.short	(.L_31 - .L_30)


	//   ....[0]....
.L_30:
        /*004c*/ 	.word	0xffffffff


	//   ....[1]....
        /*0050*/ 	.word	0xffffffff


	//   ....[2]....
        /*0054*/ 	.word	0xffffffff


	//   ....[3]....
        /*0058*/ 	.word	0xffffffff


	//   ....[4]....
        /*005c*/ 	.word	0xffffffff


	//   ....[5]....
        /*0060*/ 	.word	0xffffffff


	//   ....[6]....
        /*0064*/ 	.word	0xffffffff


	//   ....[7]....
        /*0068*/ 	.word	0xffffffff


	//   ....[8]....
        /*006c*/ 	.word	0xffffffff


	//   ....[9]....
        /*0070*/ 	.word	0xffffffff


	//   ....[10]....
        /*0074*/ 	.word	0xffffffff


	//   ....[11]....
        /*0078*/ 	.word	0xffffffff


	//   ....[12]....
        /*007c*/ 	.word	0xffffffff


	//   ....[13]....
        /*0080*/ 	.word	0xffffffff


	//   ....[14]....
        /*0084*/ 	.word	0xffffffff


	//   ....[15]....
        /*0088*/ 	.word	0xffffffff


	//   ....[16]....
        /*008c*/ 	.word	0xffffffff


	//   ....[17]....
        /*0090*/ 	.word	0xffffffff


	//   ....[18]....
        /*0094*/ 	.word	0xffffffff


	//   ....[19]....
        /*0098*/ 	.word	0xffffffff


	//   ....[20]....
        /*009c*/ 	.word	0xffffffff


	//   ....[21]....
        /*00a0*/ 	.word	0xffffffff


	//----- nvinfo : EIATTR_COOP_GROUP_INSTR_OFFSETS
	.align		4
.L_31:
        /*00a4*/ 	.byte	0x04, 0x28
        /*00a6*/ 	.short	(.L_33 - .L_32)


	//   ....[0]....
.L_32:
        /*00a8*/ 	.word	0x00000050


	//   ....[1]....
        /*00ac*/ 	.word	0x00000080


	//   ....[2]....
        /*00b0*/ 	.word	0x000001b0


	//   ....[3]....
        /*00b4*/ 	.word	0x00000370


	//   ....[4]....
        /*00b8*/ 	.word	0x00000530


	//   ....[5]....
        /*00bc*/ 	.word	0x00000690


	//   ....[6]....
        /*00c0*/ 	.word	0x00001ab0


	//   ....[7]....
        /*00c4*/ 	.word	0x00001b80


	//   ....[8]....
        /*00c8*/ 	.word	0x000023e0


	//   ....[9]....
        /*00cc*/ 	.word	0x00002520


	//   ....[10]....
        /*00d0*/ 	.word	0x000040f0


	//   ....[11]....
        /*00d4*/ 	.word	0x00004110


	//   ....[12]....
        /*00d8*/ 	.word	0x000049a0


	//   ....[13]....
        /*00dc*/ 	.word	0x00004ae0


	//   ....[14]....
        /*00e0*/ 	.word	0x000071b0


	//   ....[15]....
        /*00e4*/ 	.word	0x000072b0


	//   ....[16]....
        /*00e8*/ 	.word	0x00007bf0


	//   ....[17]....
        /*00ec*/ 	.word	0x00007d20


	//   ....[18]....
        /*00f0*/ 	.word	0x00009750


	//   ....[19]....
        /*00f4*/ 	.word	0x00009790


	//   ....[20]....
        /*00f8*/ 	.word	0x000097e0


	//   ....[21]....
        /*00fc*/ 	.word	0x000097f0


	//----- nvinfo : EIATTR_REG_RECONFIG
	.align		4
.L_33:
        /*0100*/ 	.byte	0x01, 0x54
	.zero		2


	//----- nvinfo : EIATTR_SYSCALL_OFFSETS
	.align		4
        /*0104*/ 	.byte	0x04, 0x46
        /*0106*/ 	.short	(.L_35 - .L_34)


	//   ....[0]....
.L_34:
        /*0108*/ 	.word	0x0000a1b0


	//   ....[1]....
        /*010c*/ 	.word	0x0000a310


	//----- nvinfo : EIATTR_MBARRIER_INSTR_OFFSETS
	.align		4
.L_35:
        /*0110*/ 	.byte	0x04, 0x39
        /*0112*/ 	.short	(.L_37 - .L_36)


	//   ....[0]....
.L_36:
        /*0114*/ 	.word	0x00000320
        /*0118*/ 	.word	0x000000ff
        /*011c*/ 	.word	0x00018050
        /*0120*/ 	.short	0x0100
        /*0122*/ 	.byte	0x0b
	.zero		1


	//   ....[1]....
        /*0124*/ 	.word	0x00000330
        /*0128*/ 	.word	0x000000ff
        /*012c*/ 	.word	0x00018060
        /*0130*/ 	.short	0x0100
        /*0132*/ 	.byte	0x0b
	.zero		1


	//   ....[2]....
        /*0134*/ 	.word	0x00000340
        /*0138*/ 	.word	0x000000ff
        /*013c*/ 	.word	0x00018058
        /*0140*/ 	.short	0x0100
        /*0142*/ 	.byte	0x0b
	.zero		1


	//   ....[3]....
        /*0144*/ 	.word	0x00000350
        /*0148*/ 	.word	0x000000ff
        /*014c*/ 	.word	0x00018068
        /*0150*/ 	.short	0x0100
        /*0152*/ 	.byte	0x0b
	.zero		1


	//   ....[4]....
        /*0154*/ 	.word	0x00000480
        /*0158*/ 	.word	0x000000ff
        /*015c*/ 	.word	0x00018000
        /*0160*/ 	.short	0x0100
        /*0162*/ 	.byte	0x0b
	.zero		1


	//   ....[5]....
        /*0164*/ 	.word	0x00000490
        /*0168*/ 	.word	0x000000ff
        /*016c*/ 	.word	0x00018028
        /*0170*/ 	.short	0x0100
        /*0172*/ 	.byte	0x0b
	.zero		1


	//   ....[6]....
        /*0174*/ 	.word	0x000004a0
        /*0178*/ 	.word	0x000000ff
        /*017c*/ 	.word	0x00018008
        /*0180*/ 	.short	0x0100
        /*0182*/ 	.byte	0x0b
	.zero		1


	//   ....[7]....
        /*0184*/ 	.word	0x000004b0
        /*0188*/ 	.word	0x000000ff
        /*018c*/ 	.word	0x00018030
        /*0190*/ 	.short	0x0100
        /*0192*/ 	.byte	0x0b
	.zero		1


	//   ....[8]....
        /*0194*/ 	.word	0x000004c0
        /*0198*/ 	.word	0x000000ff
        /*019c*/ 	.word	0x00018010
        /*01a0*/ 	.short	0x0100
        /*01a2*/ 	.byte	0x0b
	.zero		1


	//   ....[9]....
        /*01a4*/ 	.word	0x000004d0
        /*01a8*/ 	.word	0x000000ff
        /*01ac*/ 	.word	0x00018038
        /*01b0*/ 	.short	0x0100
        /*01b2*/ 	.byte	0x0b
	.zero		1


	//   ....[10]....
        /*01b4*/ 	.word	0x000004e0
        /*01b8*/ 	.word	0x000000ff
        /*01bc*/ 	.word	0x00018018
        /*01c0*/ 	.short	0x0100
        /*01c2*/ 	.byte	0x0b
	.zero		1


	//   ....[11]....
        /*01c4*/ 	.word	0x000004f0
        /*01c8*/ 	.word	0x000000ff
        /*01cc*/ 	.word	0x00018040
        /*01d0*/ 	.short	0x0100
        /*01d2*/ 	.byte	0x0b
	.zero		1


	//   ....[12]....
        /*01d4*/ 	.word	0x00000500
        /*01d8*/ 	.word	0x000000ff
        /*01dc*/ 	.word	0x00018020
        /*01e0*/ 	.short	0x0100
        /*01e2*/ 	.byte	0x0b
	.zero		1


	//   ....[13]....
        /*01e4*/ 	.word	0x00000510
        /*01e8*/ 	.word	0x000000ff
        /*01ec*/ 	.word	0x00018048
        /*01f0*/ 	.short	0x0100
        /*01f2*/ 	.byte	0x0b
	.zero		1


	//   ....[14]....
        /*01f4*/ 	.word	0x00000640
        /*01f8*/ 	.word	0x000000ff
        /*01fc*/ 	.word	0x00018070
        /*0200*/ 	.short	0x0100
        /*0202*/ 	.byte	0x0b
	.zero		1


	//   ....[15]....
        /*0204*/ 	.word	0x00000650
        /*0208*/ 	.word	0x000000ff
        /*020c*/ 	.word	0x00018080
        /*0210*/ 	.short	0x0100
        /*0212*/ 	.byte	0x0b
	.zero		1


	//   ....[16]....
        /*0214*/ 	.word	0x00000660
        /*0218*/ 	.word	0x000000ff
        /*021c*/ 	.word	0x00018078
        /*0220*/ 	.short	0x0100
        /*0222*/ 	.byte	0x0b
	.zero		1


	//   ....[17]....
        /*0224*/ 	.word	0x00000670
        /*0228*/ 	.word	0x000000ff
        /*022c*/ 	.word	0x00018088
        /*0230*/ 	.short	0x0100
        /*0232*/ 	.byte	0x0b
	.zero		1


	//   ....[18]....
        /*0234*/ 	.word	0x000007b0
        /*0238*/ 	.word	0x000000ff
        /*023c*/ 	.word	0x00018090
        /*0240*/ 	.short	0x0100
        /*0242*/ 	.byte	0x08
	.zero		1


	//   ....[19]....
        /*0244*/ 	.word	0x000007c0
        /*0248*/ 	.word	0x000000ff
        /*024c*/ 	.word	0x00018098
        /*0250*/ 	.short	0x0100
        /*0252*/ 	.byte	0x08
	.zero		1


	//   ....[20]....
        /*0254*/ 	.word	0x000007d0
        /*0258*/ 	.word	0x000000ff
        /*025c*/ 	.word	0x000180a0
        /*0260*/ 	.short	0x0100
        /*0262*/ 	.byte	0x08
	.zero		1


	//   ....[21]....
        /*0264*/ 	.word	0x000007e0
        /*0268*/ 	.word	0x000000ff
        /*026c*/ 	.word	0x000180a8
        /*0270*/ 	.short	0x0100
        /*0272*/ 	.byte	0x08
	.zero		1


	//   ....[22]....
        /*0274*/ 	.word	0x000008e0
        /*0278*/ 	.word	0x000000ff
        /*027c*/ 	.word	0x000180c0
        /*0280*/ 	.short	0x0100
        /*0282*/ 	.byte	0x0b
	.zero		1


	//   ....[23]....
        /*0284*/ 	.word	0x000008f0
        /*0288*/ 	.word	0x000000ff
        /*028c*/ 	.word	0x000180d0
        /*0290*/ 	.short	0x0100
        /*0292*/ 	.byte	0x0b
	.zero		1


	//   ....[24]....
        /*0294*/ 	.word	0x00000900
        /*0298*/ 	.word	0x000000ff
        /*029c*/ 	.word	0x000180c8
        /*02a0*/ 	.short	0x0100
        /*02a2*/ 	.byte	0x0b
	.zero		1


	//   ....[25]....
        /*02a4*/ 	.word	0x00000910
        /*02a8*/ 	.word	0x000000ff
        /*02ac*/ 	.word	0x000180d8
        /*02b0*/ 	.short	0x0100
        /*02b2*/ 	.byte	0x0b
	.zero		1


	//   ....[26]....
        /*02b4*/ 	.word	0x00000d90
        /*02b8*/ 	.word	0x000000ff
        /*02bc*/ 	.word	0x00018050
        /*02c0*/ 	.short	0x010a
        /*02c2*/ 	.byte	0x06
	.zero		1


	//   ....[27]....
        /*02c4*/ 	.word	0x00000e10
        /*02c8*/ 	.word	0x000000ff
        /*02cc*/ 	.word	0x00018000
        /*02d0*/ 	.short	0x010a
        /*02d2*/ 	.byte	0x25
	.zero		1


	//   ....[28]....
        /*02d4*/ 	.word	0x00000e60
        /*02d8*/ 	.word	0x000000ff
        /*02dc*/ 	.word	0xfffffff8
        /*02e0*/ 	.short	0x010a
        /*02e2*/ 	.byte	0x17
	.zero		1


	//   ....[29]....
        /*02e4*/ 	.word	0x00003640
        /*02e8*/ 	.word	0x00000000
        /*02ec*/ 	.word	0x00000000
        /*02f0*/ 	.short	0x0101
        /*02f2*/ 	.byte	0x15
	.zero		1


	//   ....[30]....
        /*02f4*/ 	.word	0x00003840
        /*02f8*/ 	.word	0x000000ff
        /*02fc*/ 	.word	0x00018008
        /*0300*/ 	.short	0x010a
        /*0302*/ 	.byte	0x25
	.zero		1


	//   ....[31]....
        /*0304*/ 	.word	0x00003b80
        /*0308*/ 	.word	0x000000ff
        /*030c*/ 	.word	0x00000000
        /*0310*/ 	.short	0x0101
        /*0312*/ 	.byte	0x06
	.zero		1


	//   ....[32]....
        /*0314*/ 	.word	0x00003d00
        /*0318*/ 	.word	0x000000ff
        /*031c*/ 	.word	0x00018000
        /*0320*/ 	.short	0x010a
        /*0322*/ 	.byte	0x06
	.zero		1


	//   ....[33]....
        /*0324*/ 	.word	0x00005d20
        /*0328*/ 	.word	0x000000ff
        /*032c*/ 	.word	0x00018000
        /*0330*/ 	.short	0x010a
        /*0332*/ 	.byte	0x06
	.zero		1


	//   ....[34]....
        /*0334*/ 	.word	0x000060c0
        /*0338*/ 	.word	0x000000ff
        /*033c*/ 	.word	0x00018000
        /*0340*/ 	.short	0x010a
        /*0342*/ 	.byte	0x06
	.zero		1


	//   ....[35]....
        /*0344*/ 	.word	0x000063c0
        /*0348*/ 	.word	0x000000ff
        /*034c*/ 	.word	0x00000000
        /*0350*/ 	.short	0x0101
        /*0352*/ 	.byte	0x06
	.zero		1


	//   ....[36]....
        /*0354*/ 	.word	0x00006470
        /*0358*/ 	.word	0x000000ff
        /*035c*/ 	.word	0x00000000
        /*0360*/ 	.short	0x0101
        /*0362*/ 	.byte	0x06
	.zero		1


	//   ....[37]....
        /*0364*/ 	.word	0x00006620
        /*0368*/ 	.word	0x000000ff
        /*036c*/ 	.word	0x00018000
        /*0370*/ 	.short	0x010a
        /*0372*/ 	.byte	0x06
	.zero		1


	//   ....[38]....
        /*0374*/ 	.word	0x00008f30
        /*0378*/ 	.word	0x000000ff
        /*037c*/ 	.word	0x00018000
        /*0380*/ 	.short	0x010a
        /*0382*/ 	.byte	0x06
	.zero		1


	//   ....[39]....
        /*0384*/ 	.word	0x00009290
        /*0388*/ 	.word	0x000000ff
        /*038c*/ 	.word	0x00018000
        /*0390*/ 	.short	0x010a
        /*0392*/ 	.byte	0x06
	.zero		1


	//   ....[40]....
        /*0394*/ 	.word	0x00009590
        /*0398*/ 	.word	0x000000ff
        /*039c*/ 	.word	0x00000000
        /*03a0*/ 	.short	0x0101
        /*03a2*/ 	.byte	0x06
	.zero		1


	//   ....[41]....
        /*03a4*/ 	.word	0x00009640
        /*03a8*/ 	.word	0x000000ff
        /*03ac*/ 	.word	0x00000000
        /*03b0*/ 	.short	0x0101
        /*03b2*/ 	.byte	0x06
	.zero		1


	//   ....[42]....
        /*03b4*/ 	.word	0x00009ce0
        /*03b8*/ 	.word	0x000000ff
        /*03bc*/ 	.word	0x00000008
        /*03c0*/ 	.short	0x010a
        /*03c2*/ 	.byte	0x17
	.zero		1


	//   ....[43]....
        /*03c4*/ 	.word	0x0000ab10
        /*03c8*/ 	.word	0x00000000
        /*03cc*/ 	.word	0x00018090
        /*03d0*/ 	.short	0x0101
        /*03d2*/ 	.byte	0x25
	.zero		1


	//   ....[44]....
        /*03d4*/ 	.word	0x0000ac60
        /*03d8*/ 	.word	0x00000004
        /*03dc*/ 	.word	0x00018060
        /*03e0*/ 	.short	0x010a
        /*03e2*/ 	.byte	0x3f
	.zero		1


	//   ....[45]....
        /*03e4*/ 	.word	0x0000aec0
        /*03e8*/ 	.word	0x00000005
        /*03ec*/ 	.word	0x00018028
        /*03f0*/ 	.short	0x010a
        /*03f2*/ 	.byte	0x3f
	.zero		1


	//   ....[46]....
        /*03f4*/ 	.word	0x0000b100
        /*03f8*/ 	.word	0x00000005
        /*03fc*/ 	.word	0x00018060
        /*0400*/ 	.short	0x010a
        /*0402*/ 	.byte	0x3f
	.zero		1


	//   ....[47]....
        /*0404*/ 	.word	0x0000b370
        /*0408*/ 	.word	0x00000004
        /*040c*/ 	.word	0x00018028
        /*0410*/ 	.short	0x010a
        /*0412*/ 	.byte	0x3f
	.zero		1


	//   ....[48]....
        /*0414*/ 	.word	0x0000b6a0
        /*0418*/ 	.word	0x00000006
        /*041c*/ 	.word	0x00018028
        /*0420*/ 	.short	0x010a
        /*0422*/ 	.byte	0x3f
	.zero		1


	//   ....[49]....
        /*0424*/ 	.word	0x0000b910
        /*0428*/ 	.word	0x00000006
        /*042c*/ 	.word	0x00018028
        /*0430*/ 	.short	0x010a
        /*0432*/ 	.byte	0x3f
	.zero		1


	//   ....[50]....
        /*0434*/ 	.word	0x0000bb70
        /*0438*/ 	.word	0x00000005
        /*043c*/ 	.word	0x00018050
        /*0440*/ 	.short	0x010a
        /*0442*/ 	.byte	0x3f
	.zero		1


	//   ....[51]....
        /*0444*/ 	.word	0x0000bbd0
        /*0448*/ 	.word	0x00000000
        /*044c*/ 	.word	0x00018000
        /*0450*/ 	.short	0x010a
        /*0452*/ 	.byte	0x3f
	.zero		1


	//   ....[52]....
        /*0454*/ 	.word	0x0000bc30
        /*0458*/ 	.word	0x00000005
        /*045c*/ 	.word	0xfffffff8
        /*0460*/ 	.short	0x010a
        /*0462*/ 	.byte	0x3f
	.zero		1


	//   ....[53]....
        /*0464*/ 	.word	0x0000bc90
        /*0468*/ 	.word	0x00000008
        /*046c*/ 	.word	0x00018008
        /*0470*/ 	.short	0x010a
        /*0472*/ 	.byte	0x3f
	.zero		1


	//   ....[54]....
        /*0474*/ 	.word	0x0000bcf0
        /*0478*/ 	.word	0x00000005
        /*047c*/ 	.word	0x00018000
        /*0480*/ 	.short	0x010a
        /*0482*/ 	.byte	0x3f
	.zero		1


	//   ....[55]....
        /*0484*/ 	.word	0x0000bd50
        /*0488*/ 	.word	0x00000008
        /*048c*/ 	.word	0x00018000
        /*0490*/ 	.short	0x010a
        /*0492*/ 	.byte	0x3f
	.zero		1


	//   ....[56]....
        /*0494*/ 	.word	0x0000bdb0
        /*0498*/ 	.word	0x00000005
        /*049c*/ 	.word	0x00018000
        /*04a0*/ 	.short	0x010a
        /*04a2*/ 	.byte	0x3f
	.zero		1


	//   ....[57]....
        /*04a4*/ 	.word	0x0000be10
        /*04a8*/ 	.word	0x00000008
        /*04ac*/ 	.word	0x00018000
        /*04b0*/ 	.short	0x010a
        /*04b2*/ 	.byte	0x3f
	.zero		1


	//   ....[58]....
        /*04b4*/ 	.word	0x0000be70
        /*04b8*/ 	.word	0x00000003
        /*04bc*/ 	.word	0x00000008
        /*04c0*/ 	.short	0x010a
        /*04c2*/ 	.byte	0x3f
	.zero		1


	//   ....[59]....
        /*04c4*/ 	.word	0x0000bec0
        /*04c8*/ 	.word	0x00000004
        /*04cc*/ 	.word	0x00018060
        /*04d0*/ 	.short	0x010a
        /*04d2*/ 	.byte	0x3f
	.zero		1


	//   ....[60]....
        /*04d4*/ 	.word	0x0000bf10
        /*04d8*/ 	.word	0x00000005
        /*04dc*/ 	.word	0x00018028
        /*04e0*/ 	.short	0x010a
        /*04e2*/ 	.byte	0x3f
	.zero		1


	//   ....[61]....
        /*04e4*/ 	.word	0x0000bf60
        /*04e8*/ 	.word	0x00000005
        /*04ec*/ 	.word	0x00018060
        /*04f0*/ 	.short	0x010a
        /*04f2*/ 	.byte	0x3f
	.zero		1


	//   ....[62]....
        /*04f4*/ 	.word	0x0000bfb0
        /*04f8*/ 	.word	0x00000004
        /*04fc*/ 	.word	0x00018028
        /*0500*/ 	.short	0x010a
        /*0502*/ 	.byte	0x3f
	.zero		1


	//   ....[63]....
        /*0504*/ 	.word	0x0000c000
        /*0508*/ 	.word	0x00000006
        /*050c*/ 	.word	0x00018028
        /*0510*/ 	.short	0x010a
        /*0512*/ 	.byte	0x3f
	.zero		1


	//   ....[64]....
        /*0514*/ 	.word	0x0000c050
        /*0518*/ 	.word	0x00000006
        /*051c*/ 	.word	0x00018028
        /*0520*/ 	.short	0x010a
        /*0522*/ 	.byte	0x3f
	.zero		1


	//----- nvinfo : EIATTR_NUM_MBARRIERS
	.align		4
.L_37:
        /*0524*/ 	.byte	0x03, 0x38
        /*0526*/ 	.short	0x001a


	//----- nvinfo : EIATTR_EXIT_INSTR_OFFSETS
	.align		4
        /*0528*/ 	.byte	0x04, 0x1c
        /*052a*/ 	.short	(.L_39 - .L_38)


	//   ....[0]....
.L_38:
        /*052c*/ 	.word	0x000009b0


	//   ....[1]....
        /*0530*/ 	.word	0x0000ab20


	//   ....[2]....
        /*0534*/ 	.word	0x0000ab60


	//   ....[3]....
        /*0538*/ 	.word	0x0000b570


	//   ....[4]....
        /*053c*/ 	.word	0x0000bb50


	//----- nvinfo : EIATTR_MAX_THREADS
	.align		4
.L_39:
        /*0540*/ 	.byte	0x04, 0x05
        /*0542*/ 	.short	(.L_41 - .L_40)
.L_40:
        /*0544*/ 	.word	0x00000180
        /*0548*/ 	.word	0x00000001
        /*054c*/ 	.word	0x00000001


	//----- nvinfo : EIATTR_CRS_STACK_SIZE
	.align		4
.L_41:
        /*0550*/ 	.byte	0x04, 0x1e
        /*0552*/ 	.short	(.L_43 - .L_42)
.L_42:
        /*0554*/ 	.word	0x00000000


	//----- nvinfo : EIATTR_CBANK_PARAM_SIZE
	.align		4
.L_43:
        /*0558*/ 	.byte	0x03, 0x19
        /*055a*/ 	.short	0x0870


	//----- nvinfo : EIATTR_PARAM_CBANK
	.align		4
        /*055c*/ 	.byte	0x04, 0x0a
        /*055e*/ 	.short	(.L_45 - .L_44)
	.align		4
.L_44:
        /*0560*/ 	.word	index@(.nv.constant0._ZN7cutlass13device_kernelINS_4fmha6kernel28FmhaKernelTmaWarpSpecializedINS1_10collective30FmhaMainloopTmaWarpSpecializedINS_6half_tEffN4cute5tupleIJNS7_1CILi128EEESA_NS9_ILi64EEEEEENS8_IJiNS9_ILi1EEENS8_IJiiEEEEEESF_SF_NS4_14ResidualFusionEJEEENS4_15FmhaFwdEpilogueIS6_fNS8_IJSB_SB_SA_EEEEENS2_23IndividualTileSchedulerEJEEEEEvNT_6ParamsE)
        /*0564*/ 	.short	0x0210
        /*0566*/ 	.short	0x0870


	//----- nvinfo : EIATTR_SW_WAR
	.align		4
.L_45:
        /*0568*/ 	.byte	0x04, 0x36
        /*056a*/ 	.short	(.L_47 - .L_46)
.L_46:
        /*056c*/ 	.word	0x00000008
.L_47:


//--------------------- .nv.callgraph             --------------------------
	.section	.nv.callgraph,"",@"SHT_CUDA_CALLGRAPH"
	.align	4
	.sectionentsize	8
	.align		4
        /*0000*/ 	.word	0x00000000
	.align		4
        /*0004*/ 	.word	0xffffffff
	.align		4
        /*0008*/ 	.word	index@(_ZN7cutlass13device_kernelINS_4fmha6kernel28FmhaKernelTmaWarpSpecializedINS1_10collective30FmhaMainloopTmaWarpSpecializedINS_6half_tEffN4cute5tupleIJNS7_1CILi128EEESA_NS9_ILi64EEEEEENS8_IJiNS9_ILi1EEENS8_IJiiEEEEEESF_SF_NS4_14ResidualFusionEJEEENS4_15FmhaFwdEpilogueIS6_fNS8_IJSB_SB_SA_EEEEENS2_23IndividualTileSchedulerEJEEEEEvNT_6ParamsE)
	.align		4
        /*000c*/ 	.word	index@(__assertfail)
	.align		4
        /*0010*/ 	.word	0x00000000
	.align		4
        /*0014*/ 	.word	0xfffffffe
	.align		4
        /*0018*/ 	.word	0x00000000
	.align		4
        /*001c*/ 	.word	0xfffffffd
	.align		4
        /*0020*/ 	.word	0x00000000
	.align		4
        /*0024*/ 	.word	0xfffffffc


//--------------------- .nv.constant4             --------------------------
	.section	.nv.constant4,"a",@progbits
	.align	8
	.align		8
.nv.constant4:
        /*0000*/ 	.dword	__assertfail
	.align		8
        /*0008*/ 	.dword	__unnamed_1
	.align		8
        /*0010*/ 	.dword	_ZN39_INTERNAL_ec43c108_4_k_cu_f872a781_27004cuda3std3__45__cpo5beginE
	.align		8
        /*0018*/ 	.dword	_ZN39_INTERNAL_ec43c108_4_k_cu_f872a781_27004cuda3std3__45__cpo3endE
	.align		8
        /*0020*/ 	.dword	_ZN39_INTERNAL_ec43c108_4_k_cu_f872a781_27004cuda3std3__45__cpo6cbeginE
	.align		8
        /*0028*/ 	.dword	_ZN39_INTERNAL_ec43c108_4_k_cu_f872a781_27004cuda3std3__45__cpo4cendE
	.align		8
        /*0030*/ 	.dword	_ZN39_INTERNAL_ec43c108_4_k_cu_f872a781_27004cuda3std3__441_GLOBAL__N__ec43c108_4_k_cu_f872a781_27006ignoreE
	.align		8
        /*0038*/ 	.dword	_ZN39_INTERNAL_ec43c108_4_k_cu_f872a781_27004cuda3std3__419piecewise_constructE
	.align		8
        /*0040*/ 	.dword	_ZN39_INTERNAL_ec43c108_4_k_cu_f872a781_27004cuda3std3__48in_placeE
	.align		8
        /*0048*/ 	.dword	_ZN39_INTERNAL_ec43c108_4_k_cu_f872a781_27004cuda3std6ranges3__45__cpo4swapE
	.align		8
        /*0050*/ 	.dword	_ZN39_INTERNAL_ec43c108_4_k_cu_f872a781_27004cuda3std6ranges3__45__cpo9iter_moveE
	.align		8
        /*0058*/ 	.dword	_ZN39_INTERNAL_ec43c108_4_k_cu_f872a781_27004cute7productE
	.align		8
        /*0060*/ 	.dword	_ZN39_INTERNAL_ec43c108_4_k_cu_f872a781_27004cute1_E
	.align		8
        /*0068*/ 	.dword	$str$24
	.align		8
        /*0070*/ 	.dword	$str$25


//--------------------- .text._ZN7cutlass13device_kernelINS_4fmha6kernel28FmhaKernelTmaWarpSpecializedINS1_10collective30FmhaMainloopTmaWarpSpecializedINS_6half_tEffN4cute5tupleIJNS7_1CILi128EEESA_NS9_ILi64EEEEEENS8_IJiNS9_ILi1EEENS8_IJiiEEEEEESF_SF_NS4_14ResidualFusionEJEEENS4_15FmhaFwdEpilogueIS6_fNS8_IJSB_SB_SA_EEEEENS2_23IndividualTileSchedulerEJEEEEEvNT_6ParamsE --------------------------
	.section	.text._ZN7cutlass13device_kernelINS_4fmha6kernel28FmhaKernelTmaWarpSpecializedINS1_10collective30FmhaMainloopTmaWarpSpecializedINS_6half_tEffN4cute5tupleIJNS7_1CILi128EEESA_NS9_ILi64EEEEEENS8_IJiNS9_ILi1EEENS8_IJiiEEEEEESF_SF_NS4_14ResidualFusionEJEEENS4_15FmhaFwdEpilogueIS6_fNS8_IJSB_SB_SA_EEEEENS2_23IndividualTileSchedulerEJEEEEEvNT_6ParamsE,"ax",@progbits
	.align	128
.text._ZN7cutlass13device_kernelINS_4fmha6kernel28FmhaKernelTmaWarpSpecializedINS1_10collective30FmhaMainloopTmaWarpSpecializedINS_6half_tEffN4cute5tupleIJNS7_1CILi128EEESA_NS9_ILi64EEEEEENS8_IJiNS9_ILi1EEENS8_IJiiEEEEEESF_SF_NS4_14ResidualFusionEJEEENS4_15FmhaFwdEpilogueIS6_fNS8_IJSB_SB_SA_EEEEENS2_23IndividualTileSchedulerEJEEEEEvNT_6ParamsE:
        .type           _ZN7cutlass13device_kernelINS_4fmha6kernel28FmhaKernelTmaWarpSpecializedINS1_10collective30FmhaMainloopTmaWarpSpecializedINS_6half_tEffN4cute5tupleIJNS7_1CILi128EEESA_NS9_ILi64EEEEEENS8_IJiNS9_ILi1EEENS8_IJiiEEEEEESF_SF_NS4_14ResidualFusionEJEEENS4_15FmhaFwdEpilogueIS6_fNS8_IJSB_SB_SA_EEEEENS2_23IndividualTileSchedulerEJEEEEEvNT_6ParamsE,@function
        .size           _ZN7cutlass13device_kernelINS_4fmha6kernel28FmhaKernelTmaWarpSpecializedINS1_10collective30FmhaMainloopTmaWarpSpecializedINS_6half_tEffN4cute5tupleIJNS7_1CILi128EEESA_NS9_ILi64EEEEEENS8_IJiNS9_ILi1EEENS8_IJiiEEEEEESF_SF_NS4_14ResidualFusionEJEEENS4_15FmhaFwdEpilogueIS6_fNS8_IJSB_SB_SA_EEEEENS2_23IndividualTileSchedulerEJEEEEEvNT_6ParamsE,(.L_x_119 - _ZN7cutlass13device_kernelINS_4fmha6kernel28FmhaKernelTmaWarpSpecializedINS1_10collective30FmhaMainloopTmaWarpSpecializedINS_6half_tEffN4cute5tupleIJNS7_1CILi128EEESA_NS9_ILi64EEEEEENS8_IJiNS9_ILi1EEENS8_IJiiEEEEEESF_SF_NS4_14ResidualFusionEJEEENS4_15FmhaFwdEpilogueIS6_fNS8_IJSB_SB_SA_EEEEENS2_23IndividualTileSchedulerEJEEEEEvNT_6ParamsE)
        .other          _ZN7cutlass13device_kernelINS_4fmha6kernel28FmhaKernelTmaWarpSpecializedINS1_10collective30FmhaMainloopTmaWarpSpecializedINS_6half_tEffN4cute5tupleIJNS7_1CILi128EEESA_NS9_ILi64EEEEEENS8_IJiNS9_ILi1EEENS8_IJiiEEEEEESF_SF_NS4_14ResidualFusionEJEEENS4_15FmhaFwdEpilogueIS6_fNS8_IJSB_SB_SA_EEEEENS2_23IndividualTileSchedulerEJEEEEEvNT_6ParamsE,@"STO_CUDA_ENTRY STV_DEFAULT"
_ZN7cutlass13device_kernelINS_4fmha6kernel28FmhaKernelTmaWarpSpecializedINS1_10collective30FmhaMainloopTmaWarpSpecializedINS_6half_tEffN4cute5tupleIJNS7_1CILi128EEESA_NS9_ILi64EEEEEENS8_IJiNS9_ILi1EEENS8_IJiiEEEEEESF_SF_NS4_14ResidualFusionEJEEENS4_15FmhaFwdEpilogueIS6_fNS8_IJSB_SB_SA_EEEEENS2_23IndividualTileSchedulerEJEEEEEvNT_6ParamsE:
[----:B------:R-:W1:Y:S01]  /*0000*/  LDC R1, c[0x0][0x28] ;  /* 0x00000a00ff017b82 */ /* 0x000e620000000800 */
[----:B------:R-:W2:Y:S01]  /*0010*/  S2R R0, SR_TID.X ;  /* 0x0000000000007919 */ /* 0x000ea20000002100 */
[----:B------:R-:W-:Y:S01]  /*0020*/  ELECT P1, URZ, PT ;  /* 0x00000000003f782f */ /* 0x000fe20003820000 */
[----:B------:R-:W-:Y:S01]  /*0030*/  BSSY B0, `(.L_x_0) ;  /* 0x0000017000007945 */ /* 0x000fe20003800000 */
[----:B--2---:R-:W-:-:S05]  /*0040*/  SHF.R.U32.HI R2, RZ, 0x5, R0 ;  /* 0x00000005ff027819 */ /* 0x004fca0000011600 */
[----:B------:R-:W2:Y:S02]  /*0050*/  SHFL.IDX PT, R3, R2, RZ, 0x1f ;  /* 0x00001fff02037589 */ /* 0x000ea400000e0000 */
[----:B--2---:R-:W-:Y:S02]  /*0060*/  R2UR UR4, R3 ;  /* 0x00000000030472ca */ /* 0x004fe400000e0000 */
[----:B------:R-:W-:-:S06]  /*0070*/  SHF.R.U32.HI R3, RZ, 0x7, R0 ;  /* 0x00000007ff037819 */ /* 0x000fcc0000011600 */
[----:B------:R-:W2:Y:S05]  /*0080*/  SHFL.IDX PT, R3, R3, RZ, 0x1f ;  /* 0x00001fff03037589 */ /* 0x000eaa00000e0000 */
[----:B------:R-:W-:Y:S02]  /*0090*/  USHF.R.S32.HI UR5, URZ, 0x1f, UR4 ;  /* 0x0000001f3f057899 */ /* 0x000fe40008011404 */
[----:B------:R-:W-:Y:S02]  /*00a0*/  ISETP.NE.OR P0, PT, RZ, UR4, !P1 ;  /* 0x00000004ff007c0c */ /* 0x000fe4000cf05670 */
[----:B------:R-:W-:-:S04]  /*00b0*/  ULEA.HI UR5, UR5, UR4, URZ, 0x2 ;  /* 0x0000000405057291 */ /* 0x000fc8000f8f103f */
[----:B------:R-:W-:-:S04]  /*00c0*/  ULOP3.LUT UR5, UR5, 0xfffffffc, URZ, 0xc0, !UPT ;  /* 0xfffffffc05057892 */ /* 0x000fc8000f8ec03f */
[----:B------:R-:W-:-:S03]  /*00d0*/  UIADD3 UR10, UR4, -UR5, URZ ;  /* 0x80000005040a7290 */ /* 0x000fc6000fffe03f */
[----:B-1----:R-:W-:Y:S09]  /*00e0*/  @P0 BRA `(.L_x_1) ;  /* 0x00000000002c0947 */ /* 0x002ff20003800000 */
[----:B------:R-:W-:Y:S02]  /*00f0*/  ULDC.64 UR4, c[0x0][0x198] ;  /* 0x0000660000047ab9 */ /* 0x000fe40000000a00 */
[----:B------:R-:W-:Y:S02]  /*0100*/  UIADD3 UR6, UP0, UR4, 0xf0, URZ ;  /* 0x000000f004067890 */ /* 0x000fe4000ff1e03f */
[----:B------:R-:W-:Y:S02]  /*0110*/  UIADD3 UR8, UP1, UR4, 0x1f0, URZ ;  /* 0x000001f004087890 */ /* 0x000fe4000ff3e03f */
[----:B------:R-:W-:Y:S02]  /*0120*/  UIADD3 UR4, UP2, UR4, 0x2f0, URZ ;  /* 0x000002f004047890 */ /* 0x000fe4000ff5e03f */
[----:B------:R-:W-:Y:S02]  /*0130*/  UIADD3.X UR7, URZ, UR5, URZ, UP0, !UPT ;  /* 0x000000053f077290 */ /* 0x000fe400087fe43f */
[----:B------:R-:W-:-:S02]  /*0140*/  UIADD3.X UR9, URZ, UR5, URZ, UP1, !UPT ;  /* 0x000000053f097290 */ /* 0x000fc40008ffe43f */
[----:B------:R-:W-:-:S05]  /*0150*/  UIADD3.X UR5, URZ, UR5, URZ, UP2, !UPT ;  /* 0x000000053f057290 */ /* 0x000fca00097fe43f */
[----:B------:R1:W-:Y:S02]  /*0160*/  UTMACCTL.PF [UR6] ;  /* 0x00000000060079b9 */ /* 0x0003e40008040000 */
[----:B------:R1:W-:Y:S02]  /*0170*/  UTMACCTL.PF [UR8] ;  /* 0x00000000080079b9 */ /* 0x0003e40008040000 */
[----:B------:R1:W-:Y:S02]  /*0180*/  UTMACCTL.PF [UR4] ;  /* 0x00000000040079b9 */ /* 0x0003e40008040000 */
[----:B-1----:R-:W-:Y:S01]  /*0190*/  NOP ;  /* 0x0000000000007918 */ /* 0x002fe20000000000 */
.L_x_1:
[----:B------:R-:W-:Y:S05]  /*01a0*/  BSYNC B0 ;  /* 0x0000000000007941 */ /* 0x000fea0003800000 */
.L_x_0:
[----:B------:R-:W1:Y:S01]  /*01b0*/  SHFL.IDX PT, R4, R2, RZ, 0x1f ;  /* 0x00001fff02047589 */ /* 0x000e6200000e0000 */
[----:B--2---:R-:W-:Y:S01]  /*01c0*/  R2UR UR36, R3 ;  /* 0x00000000032472ca */ /* 0x004fe200000e0000 */
[----:B------:R-:W-:-:S12]  /*01d0*/  UISETP.NE.AND UP0, UPT, UR10, 0x1, UPT ;  /* 0x000000010a00788c */ /* 0x000fd8000bf05270 */
[----:B------:R-:W-:Y:S02]  /*01e0*/  UIADD3 UR7, UR36, -0x1, URZ ;  /* 0xffffffff24077890 */ /* 0x000fe4000fffe03f */
[----:B------:R-:W-:Y:S02]  /*01f0*/  UISETP.EQ.AND UP2, UPT, UR36, URZ, !UP0 ;  /* 0x0000003f2400728c */ /* 0x000fe4000c742270 */
[----:B------:R-:W-:Y:S02]  /*0200*/  UISETP.GE.U32.AND UP1, UPT, UR7, 0x4, UPT ;  /* 0x000000040700788c */ /* 0x000fe4000bf26070 */
[----:B------:R-:W-:Y:S01]  /*0210*/  USEL UR6, URZ, 0x1, !UP2 ;  /* 0x000000013f067887 */ /* 0x000fe2000d000000 */
[----:B-1----:R-:W-:-:S03]  /*0220*/  ISETP.NE.AND P0, PT, R4, RZ, PT ;  /* 0x000000ff0400720c */ /* 0x002fc60003f05270 */
[----:B------:R-:W-:-:S10]  /*0230*/  USEL UR6, UR6, 0x2, UP1 ;  /* 0x0000000206067887 */ /* 0x000fd40008800000 */
[----:B------:R-:W-:Y:S05]  /*0240*/  @P0 BRA `(.L_x_2) ;  /* 0x0000000000480947 */ /* 0x000fea0003800000 */
[----:B------:R-:W1:Y:S01]  /*0250*/  S2UR UR11, SR_CgaCtaId ;  /* 0x00000000000b79c3 */ /* 0x000e620000008800 */
[----:B------:R-:W-:Y:S01]  /*0260*/  UMOV UR4, 0x400 ;  /* 0x0000040000047882 */ /* 0x000fe20000000000 */
[----:B------:R-:W-:Y:S01]  /*0270*/  UMOV UR5, 0x1 ;  /* 0x0000000100057882 */ /* 0x000fe20000000000 */
[----:B------:R-:W-:Y:S01]  /*0280*/  UMOV UR8, 0x80 ;  /* 0x0000008000087882 */ /* 0x000fe20000000000 */
[----:B------:R-:W-:Y:S01]  /*0290*/  ELECT P0, URZ, PT ;  /* 0x00000000003f782f */ /* 0x000fe20003800000 */
[----:B------:R-:W-:-:S04]  /*02a0*/  UIADD3 UR8, -UR8, 0x100000, URZ ;  /* 0x0010000008087890 */ /* 0x000fc8000fffe13f */
[----:B------:R-:W-:Y:S02]  /*02b0*/  USHF.L.U32 UR9, UR8, 0xb, URZ ;  /* 0x0000000b08097899 */ /* 0x000fe4000800063f */
[----:B------:R-:W-:Y:S02]  /*02c0*/  USHF.L.U32 UR8, UR8, 0x1, URZ ;  /* 0x0000000108087899 */ /* 0x000fe4000800063f */
[----:B-1----:R-:W-:Y:S02]  /*02d0*/  ULEA UR11, UR11, UR4, 0x18 ;  /* 0x000000040b0b7291 */ /* 0x002fe4000f8ec03f */
[----:B------:R-:W-:-:S04]  /*02e0*/  UIADD3 UR4, -UR5, 0x100000, URZ ;  /* 0x0010000005047890 */ /* 0x000fc8000fffe13f */
[----:B------:R-:W-:Y:S02]  /*02f0*/  USHF.L.U32 UR5, UR4, 0xb, URZ ;  /* 0x0000000b04057899 */ /* 0x000fe4000800063f */
[----:B------:R-:W-:Y:S01]  /*0300*/  USHF.L.U32 UR4, UR4, 0x1, URZ ;  /* 0x0000000104047899 */ /* 0x000fe2000800063f */
[----:B------:R-:W1:Y:S11]  /*0310*/  FENCE.VIEW.ASYNC.S ;  /* 0x00000000000073c6 */ /* 0x000e760000000000 */
[----:B-1----:R1:W2:Y:S01]  /*0320*/  SYNCS.EXCH.64 URZ, [UR11+0x18050], UR4 ;  /* 0x018050040b3f75b2 */ /* 0x0022a20008000100 */
[----:B------:R1:W3:Y:S01]  /*0330*/  SYNCS.EXCH.64 URZ, [UR11+0x18060], UR8 ;  /* 0x018060080b3f75b2 */ /* 0x0002e20008000100 */
[----:B------:R1:W4:Y:S01]  /*0340*/  SYNCS.EXCH.64 URZ, [UR11+0x18058], UR4 ;  /* 0x018058040b3f75b2 */ /* 0x0003220008000100 */
[----:B------:R1:W1:Y:S01]  /*0350*/  SYNCS.EXCH.64 URZ, [UR11+0x18068], UR8 ;  /* 0x018068080b3f75b2 */ /* 0x0002620008000100 */
[----:B------:R-:W-:Y:S01]  /*0360*/  NOP ;  /* 0x0000000000007918 */ /* 0x000fe20000000000 */
.L_x_2:
[----:B------:R-:W5:Y:S01]  /*0370*/  SHFL.IDX PT, R3, R2, RZ, 0x1f ;  /* 0x00001fff02037589 */ /* 0x000f6200000e0000 */
[----:B------:R-:W-:Y:S01]  /*0380*/  NOP ;  /* 0x0000000000007918 */ /* 0x000fe20000000000 */
[----:B-----5:R-:W-:-:S13]  /*0390*/  ISETP.NE.AND P0, PT, R3, RZ, PT ;  /* 0x000000ff0300720c */ /* 0x020fda0003f05270 */
[----:B------:R-:W-:Y:S05]  /*03a0*/  @P0 BRA `(.L_x_3) ;  /* 0x0000000000600947 */ /* 0x000fea0003800000 */
[----:B-1----:R-:W1:Y:S01]  /*03b0*/  S2UR UR5, SR_CgaCtaId ;  /* 0x00000000000579c3 */ /* 0x002e620000008800 */
[----:B------:R-:W-:Y:S01]  /*03c0*/  UMOV UR4, 0x400 ;  /* 0x0000040000047882 */ /* 0x000fe20000000000 */
[----:B------:R-:W-:Y:S01]  /*03d0*/  UMOV UR8, 0x1 ;  /* 0x0000000100087882 */ /* 0x000fe20000000000 */
[----:B------:R-:W-:Y:S01]  /*03e0*/  UMOV UR12, 0x100 ;  /* 0x00000100000c7882 */ /* 0x000fe20000000000 */
[----:B------:R-:W-:-:S04]  /*03f0*/  UIADD3 UR8, -UR8, 0x100000, URZ ;  /* 0x0010000008087890 */ /* 0x000fc8000fffe13f */
[----:B------:R-:W-:Y:S02]  /*0400*/  USHF.L.U32 UR9, UR8, 0xb, URZ ;  /* 0x0000000b08097899 */ /* 0x000fe4000800063f */
[----:B------:R-:W-:Y:S01]  /*0410*/  USHF.L.U32 UR8, UR8, 0x1, URZ ;  /* 0x0000000108087899 */ /* 0x000fe2000800063f */
[----:B------:R-:W-:Y:S01]  /*0420*/  ELECT P0, URZ, PT ;  /* 0x00000000003f782f */ /* 0x000fe20003800000 */
[----:B-1----:R-:W-:Y:S02]  /*0430*/  ULEA UR11, UR5, UR4, 0x18 ;  /* 0x00000004050b7291 */ /* 0x002fe4000f8ec03f */
[----:B------:R-:W-:-:S04]  /*0440*/  UIADD3 UR4, -UR12, 0x100000, URZ ;  /* 0x001000000c047890 */ /* 0x000fc8000fffe13f */
[----:B------:R-:W-:Y:S02]  /*0450*/  USHF.L.U32 UR5, UR4, 0xb, URZ ;  /* 0x0000000b04057899 */ /* 0x000fe4000800063f */
[----:B------:R-:W-:Y:S01]  /*0460*/  USHF.L.U32 UR4, UR4, 0x1, URZ ;  /* 0x0000000104047899 */ /* 0x000fe2000800063f */
[----:B------:R-:W1:Y:S03]  /*0470*/  FENCE.VIEW.ASYNC.S ;  /* 0x00000000000073c6 */ /* 0x000e660000000000 */
[----:B-1----:R1:W1:Y:S08]  /*0480*/  SYNCS.EXCH.64 URZ, [UR11+0x18000], UR8 ;  /* 0x018000080b3f75b2 */ /* 0x0022700008000100 */
[----:B------:R1:W1:Y:S01]  /*0490*/  SYNCS.EXCH.64 URZ, [UR11+0x18028], UR4 ;  /* 0x018028040b3f75b2 */ /* 0x0002620008000100 */
        /* <DEDUP_REMOVED lines=8> */
[----:B------:R-:W-:Y:S01]  /*0520*/  NOP ;  /* 0x0000000000007918 */ /* 0x000fe20000000000 */
.L_x_3:
        /* <DEDUP_REMOVED lines=21> */
[----:B------:R-:W-:Y:S01]  /*0680*/  NOP ;  /* 0x0000000000007918 */ /* 0x000fe20000000000 */
.L_x_4:
[----:B------:R-:W5:Y:S01]  /*0690*/  SHFL.IDX PT, R3, R2, RZ, 0x1f ;  /* 0x00001fff02037589 */ /* 0x000f6200000e0000 */
[----:B------:R-:W-:Y:S01]  /*06a0*/  ELECT P0, URZ, PT ;  /* 0x00000000003f782f */ /* 0x000fe20003800000 */
[----:B------:R-:W-:Y:S01]  /*06b0*/  NOP ;  /* 0x0000000000007918 */ /* 0x000fe20000000000 */
[----:B-1----:R-:W-:Y:S02]  /*06c0*/  UMOV UR4, 0x80 ;  /* 0x0000008000047882 */ /* 0x002fe40000000000 */
[C---:B-----5:R-:W-:Y:S02]  /*06d0*/  ISETP.NE.OR P0, PT, R3.reuse, RZ, !P0 ;  /* 0x000000ff0300720c */ /* 0x060fe40004705670 */
[----:B------:R-:W-:-:S11]  /*06e0*/  ISETP.NE.AND P2, PT, R3, RZ, PT ;  /* 0x000000ff0300720c */ /* 0x000fd60003f45270 */
[----:B------:R-:W-:Y:S01]  /*06f0*/  VOTEU.ALL UP2, P0 ;  /* 0x00000000003f7886 */ /* 0x000fe20000040000 */
[----:B------:R-:W-:Y:S01]  /*0700*/  VOTEU.ALL UP3, P0 ;  /* 0x00000000003f7886 */ /* 0x000fe20000060000 */
[----:B------:R-:W-:Y:S01]  /*0710*/  VOTEU.ALL UP4, P0 ;  /* 0x00000000003f7886 */ /* 0x000fe20000080000 */
[----:B------:R-:W-:Y:S02]  /*0720*/  VOTEU.ALL UP5, P0 ;  /* 0x00000000003f7886 */ /* 0x000fe400000a0000 */
[----:B------:R-:W1:Y:S01]  /*0730*/  @!UP2 S2UR UR9, SR_CgaCtaId ;  /* 0x000000000009a9c3 */ /* 0x000e620000008800 */
[----:B------:R-:W-:Y:S01]  /*0740*/  @!UP2 UMOV UR8, 0x400 ;  /* 0x000004000008a882 */ /* 0x000fe20000000000 */
[----:B------:R-:W-:-:S04]  /*0750*/  @!UP2 UIADD3 UR4, -UR4, 0x100000, URZ ;  /* 0x001000000404a890 */ /* 0x000fc8000fffe13f */
[----:B------:R-:W-:Y:S02]  /*0760*/  @!UP2 USHF.L.U32 UR5, UR4, 0xb, URZ ;  /* 0x0000000b0405a899 */ /* 0x000fe4000800063f */
[----:B------:R-:W-:Y:S02]  /*0770*/  @!UP2 USHF.L.U32 UR4, UR4, 0x1, URZ ;  /* 0x000000010404a899 */ /* 0x000fe4000800063f */
[----:B-1----:R-:W-:Y:S01]  /*0780*/  @!UP2 ULEA UR8, UR9, UR8, 0x18 ;  /* 0x000000080908a291 */ /* 0x002fe2000f8ec03f */
[----:B------:R-:W-:Y:S01]  /*0790*/  VOTEU.ALL UP2, P0 ;  /* 0x00000000003f7886 */ /* 0x000fe20000040000 */
[----:B------:R-:W1:Y:S10]  /*07a0*/  FENCE.VIEW.ASYNC.S ;  /* 0x00000000000073c6 */ /* 0x000e740000000000 */
[----:B-1----:R1:W1:Y:S01]  /*07b0*/  @!UP2 SYNCS.EXCH.64 URZ, [UR8+0x18090], UR4 ;  /* 0x01809004083fa5b2 */ /* 0x0022620008000100 */
[----:B------:R1:W1:Y:S01]  /*07c0*/  @!UP3 SYNCS.EXCH.64 URZ, [UR8+0x18098], UR4 ;  /* 0x01809804083fb5b2 */ /* 0x0002620008000100 */
[----:B------:R1:W1:Y:S01]  /*07d0*/  @!UP4 SYNCS.EXCH.64 URZ, [UR8+0x180a0], UR4 ;  /* 0x0180a004083fc5b2 */ /* 0x0002620008000100 */
[----:B------:R1:W1:Y:S01]  /*07e0*/  @!UP5 SYNCS.EXCH.64 URZ, [UR8+0x180a8], UR4 ;  /* 0x0180a804083fd5b2 */ /* 0x0002620008000100 */
[----:B------:R-:W-:Y:S01]  /*07f0*/  NOP ;  /* 0x0000000000007918 */ /* 0x000fe20000000000 */
[----:B------:R-:W-:Y:S05]  /*0800*/  @P2 BRA `(.L_x_5) ;  /* 0x0000000000482947 */ /* 0x000fea0003800000 */
[----:B-1----:R-:W1:Y:S01]  /*0810*/  S2UR UR5, SR_CgaCtaId ;  /* 0x00000000000579c3 */ /* 0x002e620000008800 */
[----:B------:R-:W-:Y:S01]  /*0820*/  UMOV UR4, 0x400 ;  /* 0x0000040000047882 */ /* 0x000fe20000000000 */
[----:B------:R-:W-:Y:S01]  /*0830*/  UMOV UR8, 0x20 ;  /* 0x0000002000087882 */ /* 0x000fe20000000000 */
[----:B------:R-:W-:Y:S01]  /*0840*/  UMOV UR9, 0x80 ;  /* 0x0000008000097882 */ /* 0x000fe20000000000 */
[----:B------:R-:W-:Y:S01]  /*0850*/  ELECT P0, URZ, PT ;  /* 0x00000000003f782f */ /* 0x000fe20003800000 */
[----:B-1----:R-:W-:Y:S02]  /*0860*/  ULEA UR11, UR5, UR4, 0x18 ;  /* 0x00000004050b7291 */ /* 0x002fe4000f8ec03f */
[----:B------:R-:W-:-:S04]  /*0870*/  UIADD3 UR4, -UR8, 0x100000, URZ ;  /* 0x0010000008047890 */ /* 0x000fc8000fffe13f */
[----:B------:R-:W-:Y:S02]  /*0880*/  USHF.L.U32 UR5, UR4, 0xb, URZ ;  /* 0x0000000b04057899 */ /* 0x000fe4000800063f */
[----:B------:R-:W-:Y:S02]  /*0890*/  USHF.L.U32 UR4, UR4, 0x1, URZ ;  /* 0x0000000104047899 */ /* 0x000fe4000800063f */
        /* <DEDUP_REMOVED lines=9> */
.L_x_5:
[----:B------:R-:W-:Y:S01]  /*0930*/  ISETP.NE.AND P0, PT, RZ, UR36, PT ;  /* 0x00000024ff007c0c */ /* 0x000fe2000bf05270 */
[----:B------:R-:W-:Y:S01]  /*0940*/  NOP ;  /* 0x0000000000007918 */ /* 0x000fe20000000000 */
[----:B------:R-:W-:Y:S01]  /*0950*/  MOV R2, UR10 ;  /* 0x0000000a00027c02 */ /* 0x000fe20008000f00 */
[----:B-1234-:R-:W-:Y:S03]  /*0960*/  BAR.SYNC.DEFER_BLOCKING 0x0 ;  /* 0x0000000000007b1d */ /* 0x01efe60000010000 */
[----:B------:R-:W-:-:S07]  /*0970*/  ISETP.EQ.AND P2, PT, R2, 0x1, P1 ;  /* 0x000000010200780c */ /* 0x000fce0000f42270 */
[----:B------:R-:W-:Y:S06]  /*0980*/  @!P0 BRA `(.L_x_6) ;  /* 0x000000a000688947 */ /* 0x000fec0003800000 */
[----:B------:R-:W-:-:S06]  /*0990*/  UISETP.GT.U32.AND UP2, UPT, UR7, 0x3, UPT ;  /* 0x000000030700788c */ /* 0x000fcc000bf44070 */
[----:B------:R-:W-:-:S13]  /*09a0*/  PLOP3.LUT P0, PT, PT, PT, UP2, 0x80, 0x0 ;  /* 0x000000000000781c */ /* 0x000fda0003f0f028 */
[----:B------:R-:W-:Y:S05]  /*09b0*/  @P0 EXIT ;  /* 0x000000000000094d */ /* 0x000fea0003800000 */
.L_x_7:
[----:B------:R-:W-:-:S08]  /*09c0*/  NOP ;  /* 0x0000000000007918 */ /* 0x000fd00000000000 */
[----:B------:R-:W1:Y:S02]  /*09d0*/  USETMAXREG.TRY_ALLOC.CTAPOOL UP2, 0xf0 ;  /* 0x000000f0000079c8 */ /* 0x000e640008040600 */
[----:B-1----:R-:W-:-:S13]  /*09e0*/  PLOP3.LUT P0, PT, PT, PT, UP2, 0x80, 0x0 ;  /* 0x000000000000781c */ /* 0x002fda0003f0f028 */
[----:B------:R-:W-:Y:S05]  /*09f0*/  @!P0 BRA `(.L_x_7) ;  /* 0xfffffffc00f08947 */ /* 0x000fea000383ffff */
[----:B------:R-:W-:Y:S01]  /*0a00*/  UISETP.NE.AND UP2, UPT, UR36, 0x1, UPT ;  /* 0x000000012400788c */ /* 0x000fe2000bf45270 */
[----:B------:R-:W1:Y:S01]  /*0a10*/  S2UR UR42, SR_CTAID.X ;  /* 0x00000000002a79c3 */ /* 0x000e620000002500 */
[----:B------:R-:W-:Y:S01]  /*0a20*/  UMOV UR4, URZ ;  /* 0x0000003f00047c82 */ /* 0x000fe20008000000 */
[----:B------:R-:W-:-:S03]  /*0a30*/  UMOV UR5, URZ ;  /* 0x0000003f00057c82 */ /* 0x000fc60008000000 */
[----:B------:R-:W-:-:S13]  /*0a40*/  PLOP3.LUT P0, PT, PT, PT, UP2, 0x80, 0x0 ;  /* 0x000000000000781c */ /* 0x000fda0003f0f028 */
[----:B------:R-:W-:Y:S05]  /*0a50*/  @!P0 BRA `(.L_x_8) ;  /* 0x00000000003c8947 */ /* 0x000fea0003800000 */
[----:B------:R-:W-:Y:S01]  /*0a60*/  UISETP.NE.AND UP2, UPT, UR36, 0x2, UPT ;  /* 0x000000022400788c */ /* 0x000fe2000bf45270 */
[----:B------:R-:W-:-:S05]  /*0a70*/  UMOV UR5, 0x1 ;  /* 0x0000000100057882 */ /* 0x000fca0000000000 */
[----:B------:R-:W-:-:S13]  /*0a80*/  PLOP3.LUT P1, PT, PT, PT, UP2, 0x80, 0x0 ;  /* 0x000000000000781c */ /* 0x000fda0003f2f028 */
[----:B------:R-:W-:Y:S05]  /*0a90*/  @!P1 BRA `(.L_x_8) ;  /* 0x00000000002c9947 */ /* 0x000fea0003800000 */
[----:B------:R-:W-:-:S06]  /*0aa0*/  UISETP.NE.AND UP2, UPT, UR36, 0x3, UPT ;  /* 0x000000032400788c */ /* 0x000fcc000bf45270 */
[----:B------:R-:W-:-:S13]  /*0ab0*/  PLOP3.LUT P1, PT, PT, PT, UP2, 0x80, 0x0 ;  /* 0x000000000000781c */ /* 0x000fda0003f2f028 */
[----:B------:R-:W-:Y:S05]  /*0ac0*/  @!P1 BRA `(.L_x_9) ;  /* 0x0000000000189947 */ /* 0x000fea0003800000 */
[----:B------:R-:W-:-:S11]  /*0ad0*/  UISETP.NE.AND UP2, UPT, UR36, 0x4, UPT ;  /* 0x000000042400788c */ /* 0x000fd6000bf45270 */
[----:B------:R-:W-:Y:S01]  /*0ae0*/  @!UP2 UMOV UR4, 0x1 ;  /* 0x000000010004a882 */ /* 0x000fe20000000000 */
[----:B------:R-:W-:Y:S01]  /*0af0*/  @!UP2 UMOV UR5, 0x1 ;  /* 0x000000010005a882 */ /* 0x000fe20000000000 */
[----:B------:R-:W-:Y:S01]  /*0b00*/  @UP2 UMOV UR4, URZ ;  /* 0x0000003f00042c82 */ /* 0x000fe20008000000 */
[----:B------:R-:W-:Y:S01]  /*0b10*/  @UP2 UMOV UR5, URZ ;  /* 0x0000003f00052c82 */ /* 0x000fe20008000000 */
[----:B------:R-:W-:Y:S05]  /*0b20*/  BRA `(.L_x_8) ;  /* 0x0000000000087947 */ /* 0x000fea0003800000 */
.L_x_9:
[----:B------:R-:W-:Y:S01]  /*0b30*/  UMOV UR4, 0x1 ;  /* 0x0000000100047882 */ /* 0x000fe20000000000 */
[----:B------:R-:W-:-:S05]  /*0b40*/  UMOV UR5, URZ ;  /* 0x0000003f00057c82 */ /* 0x000fca0008000000 */
.L_x_8:
[----:B------:R-:W-:Y:S05]  /*0b50*/  @!P0 BRA `(.L_x_10) ;  /* 0x00000000003c8947 */ /* 0x000fea0003800000 */
[----:B------:R-:W-:-:S06]  /*0b60*/  UISETP.NE.AND UP2, UPT, UR36, 0x2, UPT ;  /* 0x000000022400788c */ /* 0x000fcc000bf45270 */
[----:B------:R-:W-:-:S13]  /*0b70*/  PLOP3.LUT P0, PT, PT, PT, UP2, 0x80, 0x0 ;  /* 0x000000000000781c */ /* 0x000fda0003f0f028 */
[----:B------:R-:W-:Y:S05]  /*0b80*/  @!P0 BRA `(.L_x_11) ;  /* 0x0000000000288947 */ /* 0x000fea0003800000 */
[----:B------:R-:W-:-:S06]  /*0b90*/  UISETP.NE.AND UP2, UPT, UR36, 0x3, UPT ;  /* 0x000000032400788c */ /* 0x000fcc000bf45270 */
[----:B------:R-:W-:-:S13]  /*0ba0*/  PLOP3.LUT P0, PT, PT, PT, UP2, 0x80, 0x0 ;  /* 0x000000000000781c */ /* 0x000fda0003f0f028 */
[----:B------:R-:W-:Y:S05]  /*0bb0*/  @!P0 BRA `(.L_x_12) ;  /* 0x0000000000148947 */ /* 0x000fea0003800000 */
[----:B------:R-:W-:-:S06]  /*0bc0*/  UISETP.NE.AND UP2, UPT, UR36, 0x4, UPT ;  /* 0x000000042400788c */ /* 0x000fcc000bf45270 */
[----:B------:R-:W-:-:S13]  /*0bd0*/  PLOP3.LUT P0, PT, PT, PT, UP2, 0x80, 0x0 ;  /* 0x000000000000781c */ /* 0x000fda0003f0f028 */
[----:B------:R-:W-:Y:S05]  /*0be0*/  @P0 BRA `(.L_x_13) ;  /* 0x00000000001c0947 */ /* 0x000fea0003800000 */
[----:B-1----:R-:W-:Y:S01]  /*0bf0*/  ULEA UR42, UR42, 0x3, 0x1 ;  /* 0x000000032a2a7891 */ /* 0x002fe2000f8e083f */
[----:B------:R-:W-:Y:S11]  /*0c00*/  BRA `(.L_x_13) ;  /* 0x0000000000147947 */ /* 0x000ff60003800000 */
.L_x_12:
[----:B-1----:R-:W-:Y:S01]  /*0c10*/  ULEA UR42, UR42, 0x2, 0x1 ;  /* 0x000000022a2a7891 */ /* 0x002fe2000f8e083f */
[----:B------:R-:W-:Y:S11]  /*0c20*/  BRA `(.L_x_13) ;  /* 0x00000000000c7947 */ /* 0x000ff60003800000 */
.L_x_11:
[----:B-1----:R-:W-:Y:S01]  /*0c30*/  ULEA UR42, UR42, 0x1, 0x1 ;  /* 0x000000012a2a7891 */ /* 0x002fe2000f8e083f */
[----:B------:R-:W-:Y:S11]  /*0c40*/  BRA `(.L_x_13) ;  /* 0x0000000000047947 */ /* 0x000ff60003800000 */
.L_x_10:
[----:B-1----:R-:W-:-:S12]  /*0c50*/  USHF.L.U32 UR42, UR42, 0x1, URZ ;  /* 0x000000012a2a7899 */ /* 0x002fd8000800063f */
.L_x_13:
[----:B------:R-:W-:-:S04]  /*0c60*/  ULOP3.LUT UR6, UR6, 0x1, URZ, 0xfc, !UPT ;  /* 0x0000000106067892 */ /* 0x000fc8000f8efc3f */
[----:B------:R-:W-:-:S06]  /*0c70*/  UISETP.NE.AND UP2, UPT, UR6, 0x3, UPT ;  /* 0x000000030600788c */ /* 0x000fcc000bf45270 */
[----:B------:R-:W-:-:S13]  /*0c80*/  PLOP3.LUT P0, PT, PT, PT, UP2, 0x80, 0x0 ;  /* 0x000000000000781c */ /* 0x000fda0003f0f028 */
[----:B------:R-:W-:Y:S05]  /*0c90*/  @!P0 BRA `(.L_x_14) ;  /* 0x0000000000048947 */ /* 0x000fea0003800000 */
[----:B-1----:R-:W-:Y:S01]  /*0ca0*/  BPT.TRAP 0x1 ;  /* 0x000000040000795c */ /* 0x002fe20000300000 */
.L_x_14:
[----:B------:R-:W2:Y:S01]  /*0cb0*/  S2UR UR6, SR_CgaCtaId ;  /* 0x00000000000679c3 */ /* 0x000ea20000008800 */
[----:B------:R-:W-:Y:S01]  /*0cc0*/  UMOV UR37, 0x400 ;  /* 0x0000040000257882 */ /* 0x000fe20000000000 */
[----:B------:R-:W-:Y:S01]  /*0cd0*/  IMAD.U32 R2, RZ, RZ, UR4 ;  /* 0x00000004ff027e24 */ /* 0x000fe2000f8e00ff */
[----:B------:R-:W-:-:S04]  /*0ce0*/  SHF.R.S32.HI R3, RZ, 0x1f, R0 ;  /* 0x0000001fff037819 */ /* 0x000fc80000011400 */
[----:B------:R-:W-:Y:S02]  /*0cf0*/  SHF.L.U32 R2, R2, 0x1f, RZ ;  /* 0x0000001f02027819 */ /* 0x000fe400000006ff */
[----:B------:R-:W-:-:S04]  /*0d00*/  LEA.HI R3, R3, R0, RZ, 0x7 ;  /* 0x0000000003037211 */ /* 0x000fc800078f38ff */
[----:B------:R-:W-:-:S04]  /*0d10*/  LOP3.LUT R3, R3, 0xffffff80, RZ, 0xc0, !PT ;  /* 0xffffff8003037812 */ /* 0x000fc800078ec0ff */
[----:B------:R-:W-:-:S04]  /*0d20*/  IADD3 R3, -R3, R0, RZ ;  /* 0x0000000003037210 */ /* 0x000fc80007ffe1ff */
[----:B------:R-:W-:Y:S01]  /*0d30*/  SHF.R.S32.HI R0, RZ, 0x1f, R3 ;  /* 0x0000001fff007819 */ /* 0x000fe20000011403 */
[----:B--2---:R-:W-:-:S03]  /*0d40*/  ULEA UR37, UR6, UR37, 0x18 ;  /* 0x0000002506257291 */ /* 0x004fc6000f8ec03f */
[----:B------:R-:W-:Y:S01]  /*0d50*/  LEA.HI R0, R0, R3, RZ, 0x2 ;  /* 0x0000000300007211 */ /* 0x000fe200078f10ff */
[----:B------:R-:W-:-:S03]  /*0d60*/  ULEA UR6, UR5, UR37, 0x3 ;  /* 0x0000002505067291 */ /* 0x000fc6000f8e183f */
[----:B------:R-:W-:-:S05]  /*0d70*/  LOP3.LUT R0, R0, 0x7ffffffc, RZ, 0xc0, !PT ;  /* 0x7ffffffc00007812 */ /* 0x000fca00078ec0ff */
[----:B------:R-:W-:Y:S01]  /*0d80*/  IMAD.IADD R3, R3, 0x1, -R0 ;  /* 0x0000000103037824 */ /* 0x000fe200078e0a00 */
[----:B------:R-:W2:Y:S02]  /*0d90*/  SYNCS.PHASECHK.TRANS64.TRYWAIT P1, [UR6+0x18050], R2 ;  /* 0x01805002ff0075a7 */ /* 0x000ea40008020146 */
[----:B--2---:R-:W-:Y:S05]  /*0da0*/  @!P1 BRA `(.L_x_15) ;  /* 0x000000ac006c9947 */ /* 0x004fea0003800000 */
.L_x_101:
[----:B------:R-:W-:Y:S01]  /*0db0*/  SHF.L.U32 R3, R3, 0x1, RZ ;  /* 0x0000000103037819 */ /* 0x000fe200000006ff */
[----:B------:R-:W-:Y:S06]  /*0dc0*/  @!P0 BRA `(.L_x_16) ;  /* 0x0000000000048947 */ /* 0x000fec0003800000 */
[----:B-1----:R-:W-:Y:S01]  /*0dd0*/  BPT.TRAP 0x1 ;  /* 0x000000040000795c */ /* 0x002fe20000300000 */
.L_x_16:
[----:B------:R-:W-:Y:S01]  /*0de0*/  SHF.L.U32 R7, RZ, 0x1f, RZ ;  /* 0x0000001fff077819 */ /* 0x000fe200000006ff */
[----:B------:R-:W-:Y:S01]  /*0df0*/  UIADD3 UR21, UR37, 0x18090, URZ ;  /* 0x0001809025157890 */ /* 0x000fe2000fffe03f */
[----:B------:R-:W-:Y:S02]  /*0e00*/  ISETP.NE.AND P2, PT, RZ, UR7, PT ;  /* 0x00000007ff007c0c */ /* 0x000fe4000bf45270 */
[----:B------:R-:W3:Y:S02]  /*0e10*/  SYNCS.PHASECHK.TRANS64.TRYWAIT P1, [UR37+0x18000], R7 ;  /* 0x01800007ff0075a7 */ /* 0x000ee40008020165 */
[----:B---3--:R-:W-:Y:S09]  /*0e20*/  @!P1 BRA `(.L_x_17) ;  /* 0x000000ac00649947 */ /* 0x008ff20003800000 */
.L_x_102:
[----:B------:R-:W-:Y:S01]  /*0e30*/  ULEA UR23, UR36, UR21, 0x3 ;  /* 0x0000001524177291 */ /* 0x000fe2000f8e183f */
[----:B---3--:R-:W-:-:S04]  /*0e40*/  SEL R0, RZ, 0x1, P2 ;  /* 0x00000001ff007807 */ /* 0x008fc80001000000 */
[----:B------:R-:W-:-:S04]  /*0e50*/  SHF.L.U32 R0, R0, 0x1f, RZ ;  /* 0x0000001f00007819 */ /* 0x000fc800000006ff */
[----:B------:R-:W3:Y:S02]  /*0e60*/  SYNCS.PHASECHK.TRANS64.TRYWAIT P1, [UR23+-0x8], R0 ;  /* 0xfffff800ff0075a7 */ /* 0x000ee40008020157 */
[----:B---3--:R-:W-:Y:S05]  /*0e70*/  @!P1 BRA `(.L_x_18) ;  /* 0x000000ac00689947 */ /* 0x008fea0003800000 */
.L_x_103:
[----:B------:R-:W-:Y:S01]  /*0e80*/  USHF.R.U32.HI UR4, URZ, 0x4, UR37 ;  /* 0x000000043f047899 */ /* 0x000fe20008011625 */
[----:B------:R-:W-:Y:S01]  /*0e90*/  WARPGROUP.ARRIVE ;  /* 0x00000000000079c5 */ /* 0x000fe20000000000 */
[----:B------:R-:W-:Y:S01]  /*0ea0*/  UIADD3 UR6, UR37, 0x4000, URZ ;  /* 0x0000400025067890 */ /* 0x000fe2000fffe03f */
[----:B------:R-:W3:Y:S01]  /*0eb0*/  LDC R6, c[0x0][0x28c] ;  /* 0x0000a300ff067b82 */ /* 0x000ee20000000800 */
[----:B------:R-:W-:Y:S01]  /*0ec0*/  ULOP3.LUT UR4, UR4, 0x3fff, URZ, 0xc0, !UPT ;  /* 0x00003fff04047892 */ /* 0x000fe2000f8ec03f */
[C---:B------:R-:W-:Y:S01]  /*0ed0*/  IADD3 R9, R3.reuse, 0x8, RZ ;  /* 0x0000000803097810 */ /* 0x040fe20007ffe0ff */
[----:B------:R-:W-:Y:S01]  /*0ee0*/  USHF.R.U32.HI UR6, URZ, 0x4, UR6 ;  /* 0x000000043f067899 */ /* 0x000fe20008011606 */
[C---:B--2---:R-:W-:Y:S01]  /*0ef0*/  VIADD R5, R3.reuse, 0x1 ;  /* 0x0000000103057836 */ /* 0x044fe20000000000 */
[----:B------:R-:W-:Y:S01]  /*0f00*/  ULOP3.LUT UR4, UR4, 0x10000, URZ, 0xfc, !UPT ;  /* 0x0001000004047892 */ /* 0x000fe2000f8efc3f */
[----:B------:R-:W-:Y:S01]  /*0f10*/  VIADD R11, R3, 0x9 ;  /* 0x00000009030b7836 */ /* 0x000fe20000000000 */
[----:B------:R-:W-:Y:S01]  /*0f20*/  ULOP3.LUT UR20, UR6, 0x3fff, URZ, 0xc0, !UPT ;  /* 0x00003fff06147892 */ /* 0x000fe2000f8ec03f */
[----:B------:R-:W-:Y:S01]  /*0f30*/  P2R R12, PR, RZ, 0x1 ;  /* 0x00000001ff0c7803 */ /* 0x000fe20000000000 */
[----:B------:R-:W-:-:S02]  /*0f40*/  ULEA UR4, UR5, UR4, 0x9 ;  /* 0x0000000405047291 */ /* 0x000fc4000f8e483f */
[----:B------:R-:W-:Y:S01]  /*0f50*/  ULOP3.LUT UR22, UR20, 0x10000, URZ, 0xfc, !UPT ;  /* 0x0001000014167892 */ /* 0x000fe2000f8efc3f */
[----:B------:R-:W-:Y:S01]  /*0f60*/  UMOV UR5, 0x40000040 ;  /* 0x4000004000057882 */ /* 0x000fe20000000000 */
[----:B------:R-:W-:Y:S01]  /*0f70*/  UMOV UR11, 0x40000040 ;  /* 0x40000040000b7882 */ /* 0x000fe20000000000 */
[----:B------:R-:W-:Y:S02]  /*0f80*/  UMOV UR9, UR5 ;  /* 0x0000000500097c82 */ /* 0x000fe40008000000 */
[----:B------:R-:W-:Y:S01]  /*0f90*/  UMOV UR8, UR4 ;  /* 0x0000000400087c82 */ /* 0x000fe20008000000 */
[----:B------:R-:W-:Y:S01]  /*0fa0*/  UIADD3 UR12, UR4, 0x4, URZ ;  /* 0x00000004040c7890 */ /* 0x000fe2000fffe03f */
[----:B------:R-:W-:Y:S01]  /*0fb0*/  UMOV UR10, UR22 ;  /* 0x00000016000a7c82 */ /* 0x000fe20008000000 */
[----:B------:R-:W-:Y:S01]  /*0fc0*/  UIADD3 UR14, UR22, 0x4, URZ ;  /* 0x00000004160e7890 */ /* 0x000fe2000fffe03f */
[----:B------:R-:W-:Y:S01]  /*0fd0*/  HGMMA.64x128x16.F32 R24, gdesc[UR8], RZ, !UPT, gsb0 ;  /* 0x01e00000081879f0 */ /* 0x000fe2000c0008ff */
[----:B------:R-:W-:-:S02]  /*0fe0*/  UIADD3 UR8, UR4, 0x2, URZ ;  /* 0x0000000204087890 */ /* 0x000fc4000fffe03f */
[----:B------:R-:W-:Y:S01]  /*0ff0*/  UIADD3 UR10, UR22, 0x2, URZ ;  /* 0x00000002160a7890 */ /* 0x000fe2000fffe03f */
[-C--:B---3--:R-:W-:Y:S01]  /*1000*/  ISETP.GE.AND P1, PT, R9, R6.reuse, PT ;  /* 0x000000060900720c */ /* 0x088fe20003f26270 */
[----:B------:R-:W-:Y:S01]  /*1010*/  UMOV UR9, 0x40000040 ;  /* 0x4000004000097882 */ /* 0x000fe20000000000 */
[----:B------:R-:W-:Y:S01]  /*1020*/  UMOV UR11, 0x40000040 ;  /* 0x40000040000b7882 */ /* 0x000fe20000000000 */
[----:B------:R-:W-:Y:S01]  /*1030*/  UMOV UR13, 0x40000040 ;  /* 0x40000040000d7882 */ /* 0x000fe20000000000 */
[----:B------:R-:W-:Y:S01]  /*1040*/  UMOV UR15, 0x40000040 ;  /* 0x40000040000f7882 */ /* 0x000fe20000000000 */
[----:B------:R-:W-:Y:S01]  /*1050*/  UIADD3 UR16, UR4, 0x6, URZ ;  /* 0x0000000604107890 */ /* 0x000fe2000fffe03f */
[----:B------:R-:W-:Y:S01]  /*1060*/  VIADD R9, R3, 0x11 ;  /* 0x0000001103097836 */ /* 0x000fe20000000000 */
[----:B------:R-:W-:Y:S01]  /*1070*/  UIADD3 UR18, UR22, 0x6, URZ ;  /* 0x0000000616127890 */ /* 0x000fe2000fffe03f */
[-C--:B------:R-:W-:Y:S01]  /*1080*/  ISETP.GE.AND P5, PT, R5, R6.reuse, PT ;  /* 0x000000060500720c */ /* 0x080fe20003fa6270 */
[----:B------:R-:W-:Y:S01]  /*1090*/  UMOV UR17, 0x40000040 ;  /* 0x4000004000117882 */ /* 0x000fe20000000000 */
[----:B------:R-:W-:Y:S01]  /*10a0*/  UMOV UR19, 0x40000040 ;  /* 0x4000004000137882 */ /* 0x000fe20000000000 */
[----:B------:R-:W-:Y:S01]  /*10b0*/  IADD3 R5, R3, 0x10, RZ ;  /* 0x0000001003057810 */ /* 0x000fe20007ffe0ff */
[----:B------:R-:W-:Y:S01]  /*10c0*/  ULDC UR6, c[0x0][0x604] ;  /* 0x0001810000067ab9 */ /* 0x000fe20000000800 */
[-C--:B------:R-:W-:Y:S01]  /*10d0*/  ISETP.GE.AND P4, PT, R9, R6.reuse, PT ;  /* 0x000000060900720c */ /* 0x080fe20003f86270 */
[----:B------:R-:W-:Y:S01]  /*10e0*/  USHF.L.U32 UR7, UR7, 0x3, URZ ;  /* 0x0000000307077899 */ /* 0x000fe2000800063f */
[----:B------:R-:W-:-:S02]  /*10f0*/  ISETP.GE.AND P6, PT, R3, R6, PT ;  /* 0x000000060300720c */ /* 0x000fc40003fc6270 */
[-C--:B------:R-:W-:Y:S01]  /*1100*/  ISETP.GE.AND P3, PT, R5, R6.reuse, PT ;  /* 0x000000060500720c */ /* 0x080fe20003f66270 */
[----:B------:R-:W-:Y:S01]  /*1110*/  ULOP3.LUT UR7, UR7, 0x8, URZ, 0xc, !UPT ;  /* 0x0000000807077892 */ /* 0x000fe2000f8e0c3f */
[C---:B------:R-:W-:Y:S02]  /*1120*/  IADD3 R9, R3.reuse, 0x20, RZ ;  /* 0x0000002003097810 */ /* 0x040fe40007ffe0ff */
[----:B------:R-:W-:Y:S02]  /*1130*/  IADD3 R5, R3, 0x18, RZ ;  /* 0x0000001803057810 */ /* 0x000fe40007ffe0ff */
[----:B------:R-:W-:Y:S01]  /*1140*/  ISETP.GE.AND P2, PT, R11, R6, PT ;  /* 0x000000060b00720c */ /* 0x000fe20003f46270 */
[----:B------:R-:W-:Y:S02]  /*1150*/  WARPGROUP.DEPBAR.LE gsb0, 0x0 ;  /* 0x00008000000079c5 */ /* 0x000fe40000010000 */
[----:B------:R-:W-:-:S06]  /*1160*/  WARPGROUP.ARRIVE ;  /* 0x00000000000079c5 */ /* 0x000fcc0000000000 */
[----:B------:R-:W-:Y:S03]  /*1170*/  HGMMA.64x128x16.F32 R24, gdesc[UR8], R24, gsb0 ;  /* 0x01e00000081879f0 */ /* 0x000fe60008000818 */
[----:B------:R-:W-:Y:S02]  /*1180*/  WARPGROUP.DEPBAR.LE gsb0, 0x0 ;  /* 0x00008000000079c5 */ /* 0x000fe40000010000 */
[----:B------:R-:W-:-:S07]  /*1190*/  WARPGROUP.ARRIVE ;  /* 0x00000000000079c5 */ /* 0x000fce0000000000 */
[----:B------:R-:W-:Y:S03]  /*11a0*/  HGMMA.64x128x16.F32 R24, gdesc[UR12], R24, gsb0 ;  /* 0x01e000000c1879f0 */ /* 0x000fe60008000818 */
[----:B------:R-:W-:Y:S02]  /*11b0*/  WARPGROUP.DEPBAR.LE gsb0, 0x0 ;  /* 0x00008000000079c5 */ /* 0x000fe40000010000 */
[----:B------:R-:W-:-:S07]  /*11c0*/  WARPGROUP.ARRIVE ;  /* 0x00000000000079c5 */ /* 0x000fce0000000000 */
[----:B------:R-:W-:Y:S03]  /*11d0*/  HGMMA.64x128x16.F32 R24, gdesc[UR16], R24, gsb0 ;  /* 0x01e00000101879f0 */ /* 0x000fe60008000818 */
[----:B------:R-:W-:Y:S02]  /*11e0*/  WARPGROUP.DEPBAR.LE gsb0, 0x0 ;  /* 0x00008000000079c5 */ /* 0x000fe40000010000 */
[----:B------:R-:W-:Y:S02]  /*11f0*/  FSEL R28, R28, -INF , !P1 ;  /* 0xff8000001c1c7808 */ /* 0x000fe40004800000 */
[----:B------:R-:W-:Y:S02]  /*1200*/  FSEL R30, R30, -INF , !P1 ;  /* 0xff8000001e1e7808 */ /* 0x000fe40004800000 */
[----:B------:R-:W-:Y:S02]  /*1210*/  FSEL R24, R24, -INF , !P6 ;  /* 0xff80000018187808 */ /* 0x000fe40007000000 */
[----:B------:R-:W-:-:S02]  /*1220*/  FSEL R26, R26, -INF , !P6 ;  /* 0xff8000001a1a7808 */ /* 0x000fc40007000000 */
[-C--:B------:R-:W-:Y:S02]  /*1230*/  ISETP.GE.AND P1, PT, R9, R6.reuse, PT ;  /* 0x000000060900720c */ /* 0x080fe40003f26270 */
[----:B------:R-:W-:Y:S01]  /*1240*/  ISETP.GE.AND P6, PT, R5, R6, PT ;  /* 0x000000060500720c */ /* 0x000fe20003fc6270 */
[C---:B------:R-:W-:Y:S01]  /*1250*/  VIADD R5, R3.reuse, 0x19 ;  /* 0x0000001903057836 */ /* 0x040fe20000000000 */
[----:B------:R-:W-:Y:S02]  /*1260*/  IADD3 R9, R3, 0x28, RZ ;  /* 0x0000002803097810 */ /* 0x000fe40007ffe0ff */
[----:B------:R-:W-:Y:S02]  /*1270*/  FSEL R25, R25, -INF , !P5 ;  /* 0xff80000019197808 */ /* 0x000fe40006800000 */
[----:B------:R-:W-:Y:S02]  /*1280*/  FSEL R32, R32, -INF , !P3 ;  /* 0xff80000020207808 */ /* 0x000fe40005800000 */
[----:B------:R-:W-:-:S02]  /*1290*/  FSEL R34, R34, -INF , !P3 ;  /* 0xff80000022227808 */ /* 0x000fc40005800000 */
[-C--:B------:R-:W-:Y:S02]  /*12a0*/  ISETP.GE.AND P3, PT, R9, R6.reuse, PT ;  /* 0x000000060900720c */ /* 0x080fe40003f66270 */
[----:B------:R-:W-:Y:S02]  /*12b0*/  FSEL R27, R27, -INF , !P5 ;  /* 0xff8000001b1b7808 */ /* 0x000fe40006800000 */
[----:B------:R-:W-:Y:S02]  /*12c0*/  FMNMX R9, R24, R25, !PT ;  /* 0x0000001918097209 */ /* 0x000fe40007800000 */
[----:B------:R-:W-:Y:S01]  /*12d0*/  ISETP.GE.AND P5, PT, R5, R6, PT ;  /* 0x000000060500720c */ /* 0x000fe20003fa6270 */
[----:B------:R-:W-:Y:S01]  /*12e0*/  VIADD R5, R3, 0x21 ;  /* 0x0000002103057836 */ /* 0x000fe20000000000 */
[----:B------:R-:W-:Y:S02]  /*12f0*/  FSEL R29, R29, -INF , !P2 ;  /* 0xff8000001d1d7808 */ /* 0x000fe40005000000 */
[----:B------:R-:W-:-:S02]  /*1300*/  FMNMX R0, R28, R9, !PT ;  /* 0x000000091c007209 */ /* 0x000fc40007800000 */
[----:B------:R-:W-:Y:S02]  /*1310*/  FSEL R31, R31, -INF , !P2 ;  /* 0xff8000001f1f7808 */ /* 0x000fe40005000000 */
[----:B------:R-:W-:Y:S01]  /*1320*/  ISETP.GE.AND P2, PT, R5, R6, PT ;  /* 0x000000060500720c */ /* 0x000fe20003f46270 */
[----:B------:R-:W-:Y:S01]  /*1330*/  VIADD R5, R3, 0x29 ;  /* 0x0000002903057836 */ /* 0x000fe20000000000 */
[----:B------:R-:W-:Y:S02]  /*1340*/  FMNMX R9, R29, R0, !PT ;  /* 0x000000001d097209 */ /* 0x000fe40007800000 */
[----:B------:R-:W-:Y:S02]  /*1350*/  FSEL R33, R33, -INF , !P4 ;  /* 0xff80000021217808 */ /* 0x000fe40006000000 */
[----:B------:R-:W-:Y:S02]  /*1360*/  FSEL R35, R35, -INF , !P4 ;  /* 0xff80000023237808 */ /* 0x000fe40006000000 */
[----:B------:R-:W-:-:S02]  /*1370*/  FMNMX R0, R32, R9, !PT ;  /* 0x0000000920007209 */ /* 0x000fc40007800000 */
[----:B------:R-:W-:Y:S02]  /*1380*/  ISETP.GE.AND P4, PT, R5, R6, PT ;  /* 0x000000060500720c */ /* 0x000fe40003f86270 */
[----:B------:R-:W-:Y:S02]  /*1390*/  IADD3 R5, R3, 0x30, RZ ;  /* 0x0000003003057810 */ /* 0x000fe40007ffe0ff */
[----:B------:R-:W-:Y:S02]  /*13a0*/  FSEL R36, R36, -INF , !P6 ;  /* 0xff80000024247808 */ /* 0x000fe40007000000 */
[----:B------:R-:W-:Y:S02]  /*13b0*/  FMNMX R9, R33, R0, !PT ;  /* 0x0000000021097209 */ /* 0x000fe40007800000 */
[----:B------:R-:W-:Y:S02]  /*13c0*/  FSEL R38, R38, -INF , !P6 ;  /* 0xff80000026267808 */ /* 0x000fe40007000000 */
[----:B------:R-:W-:Y:S01]  /*13d0*/  ISETP.GE.AND P6, PT, R5, R6, PT ;  /* 0x000000060500720c */ /* 0x000fe20003fc6270 */
[----:B------:R-:W-:Y:S01]  /*13e0*/  VIADD R5, R3, 0x31 ;  /* 0x0000003103057836 */ /* 0x000fe20000000000 */
[----:B------:R-:W-:-:S02]  /*13f0*/  FSEL R37, R37, -INF , !P5 ;  /* 0xff80000025257808 */ /* 0x000fc40006800000 */
[----:B------:R-:W-:Y:S02]  /*1400*/  FMNMX R0, R36, R9, !PT ;  /* 0x0000000924007209 */ /* 0x000fe40007800000 */
[----:B------:R-:W-:Y:S02]  /*1410*/  FSEL R39, R39, -INF , !P5 ;  /* 0xff80000027277808 */ /* 0x000fe40006800000 */
[----:B------:R-:W-:Y:S02]  /*1420*/  ISETP.GE.AND P5, PT, R5, R6, PT ;  /* 0x000000060500720c */ /* 0x000fe40003fa6270 */
[----:B------:R-:W-:Y:S02]  /*1430*/  FSEL R40, R40, -INF , !P1 ;  /* 0xff80000028287808 */ /* 0x000fe40004800000 */
[----:B------:R-:W-:Y:S02]  /*1440*/  FMNMX R9, R37, R0, !PT ;  /* 0x0000000025097209 */ /* 0x000fe40007800000 */
[----:B------:R-:W-:-:S02]  /*1450*/  IADD3 R5, R3, 0x38, RZ ;  /* 0x0000003803057810 */ /* 0x000fc40007ffe0ff */
[----:B------:R-:W-:Y:S02]  /*1460*/  FSEL R42, R42, -INF , !P1 ;  /* 0xff8000002a2a7808 */ /* 0x000fe40004800000 */
[----:B------:R-:W-:Y:S02]  /*1470*/  FSEL R41, R41, -INF , !P2 ;  /* 0xff80000029297808 */ /* 0x000fe40005000000 */
[----:B------:R-:W-:Y:S02]  /*1480*/  FMNMX R0, R40, R9, !PT ;  /* 0x0000000928007209 */ /* 0x000fe40007800000 */
[----:B------:R-:W-:Y:S01]  /*1490*/  ISETP.GE.AND P1, PT, R5, R6, PT ;  /* 0x000000060500720c */ /* 0x000fe20003f26270 */
[----:B------:R-:W-:Y:S01]  /*14a0*/  VIADD R5, R3, 0x39 ;  /* 0x0000003903057836 */ /* 0x000fe20000000000 */
[----:B------:R-:W-:Y:S02]  /*14b0*/  FSEL R44, R44, -INF , !P3 ;  /* 0xff8000002c2c7808 */ /* 0x000fe40005800000 */
[----:B------:R-:W-:-:S02]  /*14c0*/  FMNMX R9, R41, R0, !PT ;  /* 0x0000000029097209 */ /* 0x000fc40007800000 */
[----:B------:R-:W-:Y:S02]  /*14d0*/  FSEL R43, R43, -INF , !P2 ;  /* 0xff8000002b2b7808 */ /* 0x000fe40005000000 */
[----:B------:R-:W-:Y:S02]  /*14e0*/  ISETP.GE.AND P2, PT, R5, R6, PT ;  /* 0x000000060500720c */ /* 0x000fe40003f46270 */
[----:B------:R-:W-:Y:S02]  /*14f0*/  IADD3 R5, R3, 0x40, RZ ;  /* 0x0000004003057810 */ /* 0x000fe40007ffe0ff */
[----:B------:R-:W-:Y:S02]  /*1500*/  FSEL R45, R45, -INF , !P4 ;  /* 0xff8000002d2d7808 */ /* 0x000fe40006000000 */
[----:B------:R-:W-:Y:S02]  /*1510*/  FMNMX R0, R44, R9, !PT ;  /* 0x000000092c007209 */ /* 0x000fe40007800000 */
[----:B------:R-:W-:-:S02]  /*1520*/  FSEL R46, R46, -INF , !P3 ;  /* 0xff8000002e2e7808 */ /* 0x000fc40005800000 */
[----:B------:R-:W-:Y:S01]  /*1530*/  ISETP.GE.AND P3, PT, R5, R6, PT ;  /* 0x000000060500720c */ /* 0x000fe20003f66270 */
[----:B------:R-:W-:Y:S01]  /*1540*/  VIADD R5, R3, 0x41 ;  /* 0x0000004103057836 */ /* 0x000fe20000000000 */
[----:B------:R-:W-:Y:S02]  /*1550*/  FSEL R48, R48, -INF , !P6 ;  /* 0xff80000030307808 */ /* 0x000fe40007000000 */
[----:B------:R-:W-:Y:S02]  /*1560*/  FMNMX R9, R45, R0, !PT ;  /* 0x000000002d097209 */ /* 0x000fe40007800000 */
[----:B------:R-:W-:Y:S02]  /*1570*/  FSEL R49, R49, -INF , !P5 ;  /* 0xff80000031317808 */ /* 0x000fe40006800000 */
[----:B------:R-:W-:Y:S02]  /*1580*/  FMNMX R0, R48, R9, !PT ;  /* 0x0000000930007209 */ /* 0x000fe40007800000 */
[----:B------:R-:W-:-:S02]  /*1590*/  FSEL R47, R47, -INF , !P4 ;  /* 0xff8000002f2f7808 */ /* 0x000fc40006000000 */
        /* <DEDUP_REMOVED lines=10> */
[----:B------:R-:W-:Y:S02]  /*1640*/  FSEL R56, R56, -INF , !P3 ;  /* 0xff80000038387808 */ /* 0x000fe40005800000 */
[----:B------:R-:W-:Y:S02]  /*1650*/  FMNMX R9, R53, R0, !PT ;  /* 0x0000000035097209 */ /* 0x000fe40007800000 */
[----:B------:R-:W-:Y:S02]  /*1660*/  ISETP.GE.AND P5, PT, R5, R6, PT ;  /* 0x000000060500720c */ /* 0x000fe40003fa6270 */
[----:B------:R-:W-:-:S02]  /*1670*/  IADD3 R5, R3, 0x50, RZ ;  /* 0x0000005003057810 */ /* 0x000fc40007ffe0ff */
[----:B------:R-:W-:Y:S02]  /*1680*/  FSEL R57, R57, -INF , !P4 ;  /* 0xff80000039397808 */ /* 0x000fe40006000000 */
[----:B------:R-:W-:Y:S02]  /*1690*/  FMNMX R0, R56, R9, !PT ;  /* 0x0000000938007209 */ /* 0x000fe40007800000 */
[----:B------:R-:W-:Y:S02]  /*16a0*/  FSEL R54, R54, -INF , !P1 ;  /* 0xff80000036367808 */ /* 0x000fe40004800000 */
[----:B------:R-:W-:Y:S01]  /*16b0*/  ISETP.GE.AND P1, PT, R5, R6, PT ;  /* 0x000000060500720c */ /* 0x000fe20003f26270 */
[----:B------:R-:W-:Y:S01]  /*16c0*/  VIADD R5, R3, 0x51 ;  /* 0x0000005103057836 */ /* 0x000fe20000000000 */
[----:B------:R-:W-:Y:S02]  /*16d0*/  FSEL R60, R60, -INF , !P6 ;  /* 0xff8000003c3c7808 */ /* 0x000fe40007000000 */
[----:B------:R-:W-:-:S02]  /*16e0*/  FMNMX R9, R57, R0, !PT ;  /* 0x0000000039097209 */ /* 0x000fc40007800000 */
[----:B------:R-:W-:Y:S02]  /*16f0*/  FSEL R55, R55, -INF , !P2 ;  /* 0xff80000037377808 */ /* 0x000fe40005000000 */
[----:B------:R-:W-:Y:S02]  /*1700*/  ISETP.GE.AND P2, PT, R5, R6, PT ;  /* 0x000000060500720c */ /* 0x000fe40003f46270 */
[----:B------:R-:W-:Y:S02]  /*1710*/  FSEL R61, R61, -INF , !P5 ;  /* 0xff8000003d3d7808 */ /* 0x000fe40006800000 */
[----:B------:R-:W-:Y:S01]  /*1720*/  FMNMX R0, R60, R9, !PT ;  /* 0x000000093c007209 */ /* 0x000fe20007800000 */
[C---:B------:R-:W-:Y:S01]  /*1730*/  VIADD R9, R3.reuse, 0x61 ;  /* 0x0000006103097836 */ /* 0x040fe20000000000 */
[----:B------:R-:W-:Y:S02]  /*1740*/  IADD3 R5, R3, 0x58, RZ ;  /* 0x0000005803057810 */ /* 0x000fe40007ffe0ff */
[----:B------:R-:W-:-:S02]  /*1750*/  FSEL R58, R58, -INF , !P3 ;  /* 0xff8000003a3a7808 */ /* 0x000fc40005800000 */
[----:B------:R-:W-:Y:S02]  /*1760*/  FSEL R64, R64, -INF , !P1 ;  /* 0xff80000040407808 */ /* 0x000fe40004800000 */
[----:B------:R-:W-:Y:S02]  /*1770*/  FMNMX R11, R61, R0, !PT ;  /* 0x000000003d0b7209 */ /* 0x000fe40007800000 */
[----:B------:R-:W-:Y:S01]  /*1780*/  ISETP.GE.AND P3, PT, R5, R6, PT ;  /* 0x000000060500720c */ /* 0x000fe20003f66270 */
[----:B------:R-:W-:Y:S01]  /*1790*/  VIADD R5, R3, 0x59 ;  /* 0x0000005903057836 */ /* 0x000fe20000000000 */
[----:B------:R-:W-:Y:S02]  /*17a0*/  FSEL R65, R65, -INF , !P2 ;  /* 0xff80000041417808 */ /* 0x000fe40005000000 */
[----:B------:R-:W-:Y:S02]  /*17b0*/  FMNMX R0, R64, R11, !PT ;  /* 0x0000000b40007209 */ /* 0x000fe40007800000 */
[----:B------:R-:W-:-:S02]  /*17c0*/  FSEL R59, R59, -INF , !P4 ;  /* 0xff8000003b3b7808 */ /* 0x000fc40006000000 */
[----:B------:R-:W-:Y:S02]  /*17d0*/  ISETP.GE.AND P4, PT, R5, R6, PT ;  /* 0x000000060500720c */ /* 0x000fe40003f86270 */
[----:B------:R-:W-:Y:S02]  /*17e0*/  IADD3 R5, R3, 0x60, RZ ;  /* 0x0000006003057810 */ /* 0x000fe40007ffe0ff */
[----:B------:R-:W-:Y:S02]  /*17f0*/  FSEL R68, R68, -INF , !P3 ;  /* 0xff80000044447808 */ /* 0x000fe40005800000 */
[----:B------:R-:W-:Y:S02]  /*1800*/  FMNMX R11, R65, R0, !PT ;  /* 0x00000000410b7209 */ /* 0x000fe40007800000 */
[----:B------:R-:W-:Y:S02]  /*1810*/  ISETP.GE.AND P0, PT, R9, R6, PT ;  /* 0x000000060900720c */ /* 0x000fe40003f06270 */
[----:B------:R-:W-:-:S02]  /*1820*/  IADD3 R9, R3, 0x68, RZ ;  /* 0x0000006803097810 */ /* 0x000fc40007ffe0ff */
[----:B------:R-:W-:Y:S02]  /*1830*/  FSEL R62, R62, -INF , !P6 ;  /* 0xff8000003e3e7808 */ /* 0x000fe40007000000 */
[-C--:B------:R-:W-:Y:S02]  /*1840*/  ISETP.GE.AND P6, PT, R5, R6.reuse, PT ;  /* 0x000000060500720c */ /* 0x080fe40003fc6270 */
        /* <DEDUP_REMOVED lines=18> */
[----:B------:R-:W-:Y:S01]  /*1970*/  FMNMX R0, R76, R11, !PT ;  /* 0x0000000b4c007209 */ /* 0x000fe20007800000 */
[----:B------:R-:W-:Y:S01]  /*1980*/  VIADD R11, R3, 0x79 ;  /* 0x00000079030b7836 */ /* 0x000fe20000000000 */
[----:B------:R-:W-:-:S02]  /*1990*/  FSEL R71, R71, -INF , !P4 ;  /* 0xff80000047477808 */ /* 0x000fc40006000000 */
[----:B------:R-:W-:Y:S02]  /*19a0*/  ISETP.GE.AND P4, PT, R9, R6, PT ;  /* 0x000000060900720c */ /* 0x000fe40003f86270 */
[----:B------:R-:W-:Y:S02]  /*19b0*/  FSEL R80, R80, -INF , !P3 ;  /* 0xff80000050507808 */ /* 0x000fe40005800000 */
[----:B------:R-:W-:Y:S02]  /*19c0*/  FMNMX R13, R77, R0, !PT ;  /* 0x000000004d0d7209 */ /* 0x000fe40007800000 */
[----:B------:R-:W-:Y:S02]  /*19d0*/  IADD3 R9, R3, 0x78, RZ ;  /* 0x0000007803097810 */ /* 0x000fe40007ffe0ff */
[----:B------:R-:W-:Y:S02]  /*19e0*/  FSEL R63, R63, -INF , !P5 ;  /* 0xff8000003f3f7808 */ /* 0x000fe40006800000 */
[----:B------:R-:W-:-:S02]  /*19f0*/  FSEL R81, R81, -INF , !P4 ;  /* 0xff80000051517808 */ /* 0x000fc40006000000 */
[----:B------:R-:W-:Y:S02]  /*1a00*/  FMNMX R0, R80, R13, !PT ;  /* 0x0000000d50007209 */ /* 0x000fe40007800000 */
[----:B------:R-:W-:Y:S02]  /*1a10*/  ISETP.GE.AND P5, PT, R9, R6, PT ;  /* 0x000000060900720c */ /* 0x000fe40003fa6270 */
[----:B------:R-:W-:Y:S02]  /*1a20*/  FMNMX R9, R81, R0, !PT ;  /* 0x0000000051097209 */ /* 0x000fe40007800000 */
[----:B------:R-:W-:Y:S02]  /*1a30*/  FSEL R84, R84, -INF , !P5 ;  /* 0xff80000054547808 */ /* 0x000fe40006800000 */
[----:B------:R-:W-:Y:S02]  /*1a40*/  ISETP.GE.AND P6, PT, R11, R6, PT ;  /* 0x000000060b00720c */ /* 0x000fe40003fc6270 */
[----:B------:R-:W-:-:S02]  /*1a50*/  FMNMX R0, R84, R9, !PT ;  /* 0x0000000954007209 */ /* 0x000fc40007800000 */
[----:B------:R-:W-:Y:S02]  /*1a60*/  FSEL R85, R85, -INF , !P6 ;  /* 0xff80000055557808 */ /* 0x000fe40007000000 */
[----:B------:R-:W-:Y:S02]  /*1a70*/  P2R R8, PR, RZ, 0x2 ;  /* 0x00000002ff087803 */ /* 0x000fe40000000000 */
[----:B------:R-:W-:Y:S02]  /*1a80*/  FMNMX R0, R85, R0, !PT ;  /* 0x0000000055007209 */ /* 0x000fe40007800000 */
[----:B------:R-:W-:Y:S02]  /*1a90*/  P2R R10, PR, RZ, 0x1 ;  /* 0x00000001ff0a7803 */ /* 0x000fe40000000000 */
[----:B------:R-:W-:Y:S01]  /*1aa0*/  ISETP.GE.AND P0, PT, R5, R6, PT ;  /* 0x000000060500720c */ /* 0x000fe20003f06270 */
[----:B------:R-:W2:Y:S01]  /*1ab0*/  SHFL.BFLY PT, R9, R0, 0x1, 0x1f ;  /* 0x0c201f0000097f89 */ /* 0x000ea200000e0000 */
[----:B------:R-:W-:-:S02]  /*1ac0*/  FMNMX R5, R26, R27, !PT ;  /* 0x0000001b1a057209 */ /* 0x000fc40007800000 */
[----:B------:R-:W-:Y:S02]  /*1ad0*/  FSEL R74, R74, -INF , !P0 ;  /* 0xff8000004a4a7808 */ /* 0x000fe40004000000 */
[----:B------:R-:W-:Y:S02]  /*1ae0*/  ISETP.NE.AND P0, PT, R10, RZ, PT ;  /* 0x000000ff0a00720c */ /* 0x000fe40003f05270 */
[----:B------:R-:W-:Y:S02]  /*1af0*/  FSEL R79, R79, -INF , !P2 ;  /* 0xff8000004f4f7808 */ /* 0x000fe40005000000 */
[----:B------:R-:W-:Y:S02]  /*1b00*/  FSEL R82, R82, -INF , !P3 ;  /* 0xff80000052527808 */ /* 0x000fe40005800000 */
[----:B------:R-:W-:Y:S02]  /*1b10*/  FSEL R83, R83, -INF , !P4 ;  /* 0xff80000053537808 */ /* 0x000fe40006000000 */
[----:B------:R-:W-:-:S02]  /*1b20*/  FSEL R86, R86, -INF , !P5 ;  /* 0xff80000056567808 */ /* 0x000fc40006800000 */
[----:B------:R-:W-:Y:S02]  /*1b30*/  FSEL R87, R87, -INF , !P6 ;  /* 0xff80000057577808 */ /* 0x000fe40007000000 */
[----:B------:R-:W-:Y:S02]  /*1b40*/  FSEL R75, R75, -INF , !P0 ;  /* 0xff8000004b4b7808 */ /* 0x000fe40004000000 */
[----:B------:R-:W-:Y:S02]  /*1b50*/  ISETP.NE.AND P0, PT, R12, RZ, PT ;  /* 0x000000ff0c00720c */ /* 0x000fe40003f05270 */
[----:B--2---:R-:W-:Y:S02]  /*1b60*/  FMNMX R9, R0, R9, !PT ;  /* 0x0000000900097209 */ /* 0x004fe40007800000 */
[----:B------:R-:W-:-:S03]  /*1b70*/  FMNMX R0, R30, R5, !PT ;  /* 0x000000051e007209 */ /* 0x000fc60007800000 */
[----:B------:R-:W2:Y:S01]  /*1b80*/  SHFL.BFLY PT, R4, R9, 0x2, 0x1f ;  /* 0x0c401f0009047f89 */ /* 0x000ea200000e0000 */
[----:B------:R-:W-:-:S04]  /*1b90*/  FMNMX R5, R31, R0, !PT ;  /* 0x000000001f057209 */ /* 0x000fc80007800000 */
[----:B------:R-:W-:-:S04]  /*1ba0*/  FMNMX R0, R34, R5, !PT ;  /* 0x0000000522007209 */ /* 0x000fc80007800000 */
[----:B------:R-:W-:-:S04]  /*1bb0*/  FMNMX R5, R35, R0, !PT ;  /* 0x0000000023057209 */ /* 0x000fc80007800000 */
[----:B------:R-:W-:-:S04]  /*1bc0*/  FMNMX R0, R38, R5, !PT ;  /* 0x0000000526007209 */ /* 0x000fc80007800000 */
[----:B------:R-:W-:-:S04]  /*1bd0*/  FMNMX R5, R39, R0, !PT ;  /* 0x0000000027057209 */ /* 0x000fc80007800000 */
[----:B------:R-:W-:Y:S02]  /*1be0*/  FMNMX R0, R42, R5, !PT ;  /* 0x000000052a007209 */ /* 0x000fe40007800000 */
[----:B--2---:R-:W-:Y:S02]  /*1bf0*/  FMNMX R4, R9, R4, !PT ;  /* 0x0000000409047209 */ /* 0x004fe40007800000 */
[----:B------:R-:W-:Y:S02]  /*1c00*/  FMNMX R5, R43, R0, !PT ;  /* 0x000000002b057209 */ /* 0x000fe40007800000 */
[----:B------:R-:W-:Y:S02]  /*1c10*/  FSETP.NEU.AND P1, PT, R4, -INF , PT ;  /* 0xff8000000400780b */ /* 0x000fe40003f2d000 */
[----:B------:R-:W-:Y:S02]  /*1c20*/  FMNMX R0, R46, R5, !PT ;  /* 0x000000052e007209 */ /* 0x000fe40007800000 */
[----:B------:R-:W-:-:S02]  /*1c30*/  FSEL R2, R4, RZ, P1 ;  /* 0x000000ff04027208 */ /* 0x000fc40000800000 */
[----:B------:R-:W-:Y:S02]  /*1c40*/  ISETP.NE.AND P1, PT, R8, RZ, PT ;  /* 0x000000ff0800720c */ /* 0x000fe40003f25270 */
[----:B------:R-:W-:Y:S01]  /*1c50*/  FMNMX R5, R47, R0, !PT ;  /* 0x000000002f057209 */ /* 0x000fe20007800000 */
[----:B------:R-:W-:Y:S01]  /*1c60*/  FMUL R2, R2, UR6 ;  /* 0x0000000602027c20 */ /* 0x000fe20008400000 */
[----:B------:R-:W-:Y:S02]  /*1c70*/  FSEL R78, R78, -INF , !P1 ;  /* 0xff8000004e4e7808 */ /* 0x000fe40004800000 */
[----:B------:R-:W-:Y:S01]  /*1c80*/  FMNMX R0, R50, R5, !PT ;  /* 0x0000000532007209 */ /* 0x000fe20007800000 */
[--C-:B------:R-:W-:Y:S01]  /*1c90*/  FFMA R24, R24, UR6, -R2.reuse ;  /* 0x0000000618187c23 */ /* 0x100fe20008000802 */
[--C-:B------:R-:W-:Y:S01]  /*1ca0*/  FFMA R9, R25, UR6, -R2.reuse ;  /* 0x0000000619097c23 */ /* 0x100fe20008000802 */
[--C-:B------:R-:W-:Y:S01]  /*1cb0*/  FFMA R8, R28, UR6, -R2.reuse ;  /* 0x000000061c087c23 */ /* 0x100fe20008000802 */
[--C-:B------:R-:W-:Y:S01]  /*1cc0*/  FFMA R11, R29, UR6, -R2.reuse ;  /* 0x000000061d0b7c23 */ /* 0x100fe20008000802 */
[--C-:B------:R-:W-:Y:S01]  /*1cd0*/  FFMA R10, R36, UR6, -R2.reuse ;  /* 0x00000006240a7c23 */ /* 0x100fe20008000802 */
[----:B------:R-:W-:Y:S01]  /*1ce0*/  FSETP.GEU.AND P1, PT, R24, -126, PT ;  /* 0xc2fc00001800780b */ /* 0x000fe20003f2e000 */
        /* <DEDUP_REMOVED lines=11> */
[----:B------:R-:W-:Y:S01]  /*1da0*/  FMNMX R5, R51, R0, !PT ;  /* 0x0000000033057209 */ /* 0x000fe20007800000 */
[----:B------:R-:W-:Y:S01]  /*1db0*/  @!P1 FMUL R24, R24, 0.5 ;  /* 0x3f00000018189820 */ /* 0x000fe20000400000 */
[--C-:B------:R-:W-:Y:S01]  /*1dc0*/  FFMA R12, R44, UR6, -R2.reuse ;  /* 0x000000062c0c7c23 */ /* 0x100fe20008000802 */
[----:B------:R-:W-:Y:S01]  /*1dd0*/  @!P2 FMUL R9, R9, 0.5 ;  /* 0x3f0000000909a820 */ /* 0x000fe20000400000 */
[----:B------:R-:W-:Y:S01]  /*1de0*/  FMNMX R0, R54, R5, !PT ;  /* 0x0000000536007209 */ /* 0x000fe20007800000 */
[----:B------:R-:W-:Y:S01]  /*1df0*/  @!P3 FMUL R8, R8, 0.5 ;  /* 0x3f0000000808b820 */ /* 0x000fe20000400000 */
[--C-:B------:R-:W-:Y:S01]  /*1e00*/  FFMA R19, R45, UR6, -R2.reuse ;  /* 0x000000062d137c23 */ /* 0x100fe20008000802 */
[----:B------:R-:W2:Y:S01]  /*1e10*/  MUFU.EX2 R24, R24 ;  /* 0x0000001800187308 */ /* 0x000ea20000000800 */
[----:B------:R-:W-:Y:S01]  /*1e20*/  @!P4 FMUL R11, R11, 0.5 ;  /* 0x3f0000000b0bc820 */ /* 0x000fe20000400000 */
[----:B------:R-:W-:Y:S01]  /*1e30*/  @!P5 FMUL R28, R28, 0.5 ;  /* 0x3f0000001c1cd820 */ /* 0x000fe20000400000 */
[----:B------:R-:W-:Y:S01]  /*1e40*/  FMNMX R5, R55, R0, !PT ;  /* 0x0000000037057209 */ /* 0x000fe20007800000 */
[----:B------:R-:W-:Y:S01]  /*1e50*/  @!P6 FMUL R13, R13, 0.5 ;  /* 0x3f0000000d0de820 */ /* 0x000fe20000400000 */
[--C-:B------:R-:W-:Y:S01]  /*1e60*/  FFMA R21, R49, UR6, -R2.reuse ;  /* 0x0000000631157c23 */ /* 0x100fe20008000802 */
[--C-:B------:R-:W-:Y:S01]  /*1e70*/  FFMA R14, R52, UR6, -R2.reuse ;  /* 0x00000006340e7c23 */ /* 0x100fe20008000802 */
[----:B------:R-:W-:Y:S01]  /*1e80*/  FMNMX R0, R58, R5, !PT ;  /* 0x000000053a007209 */ /* 0x000fe20007800000 */
[----:B------:R-:W3:Y:S01]  /*1e90*/  MUFU.EX2 R9, R9 ;  /* 0x0000000900097308 */ /* 0x000ee20000000800 */
[--C-:B------:R-:W-:Y:S01]  /*1ea0*/  FFMA R23, R53, UR6, -R2.reuse ;  /* 0x0000000635177c23 */ /* 0x100fe20008000802 */
[--C-:B------:R-:W-:Y:S01]  /*1eb0*/  FFMA R60, R60, UR6, -R2.reuse ;  /* 0x000000063c3c7c23 */ /* 0x100fe20008000802 */
[----:B------:R-:W-:Y:S01]  /*1ec0*/  FMNMX R5, R59, R0, !PT ;  /* 0x000000003b057209 */ /* 0x000fe20007800000 */
[--C-:B------:R-:W-:Y:S01]  /*1ed0*/  FFMA R25, R56, UR6, -R2.reuse ;  /* 0x0000000638197c23 */ /* 0x100fe20008000802 */
[--C-:B------:R-:W-:Y:S01]  /*1ee0*/  FFMA R57, R57, UR6, -R2.reuse ;  /* 0x0000000639397c23 */ /* 0x100fe20008000802 */
[--C-:B------:R-:W-:Y:S01]  /*1ef0*/  FFMA R61, R61, UR6, -R2.reuse ;  /* 0x000000063d3d7c23 */ /* 0x100fe20008000802 */
[----:B------:R-:W-:Y:S01]  /*1f00*/  FMNMX R0, R62, R5, !PT ;  /* 0x000000053e007209 */ /* 0x000fe20007800000 */
[----:B------:R-:W4:Y:S01]  /*1f10*/  MUFU.EX2 R8, R8 ;  /* 0x0000000800087308 */ /* 0x000f220000000800 */
[----:B--2---:R-:W-:Y:S01]  /*1f20*/  @!P1 FMUL R24, R24, R24 ;  /* 0x0000001818189220 */ /* 0x004fe20000400000 */
[----:B------:R-:W-:Y:S01]  /*1f30*/  FSETP.GEU.AND P1, PT, R10, -126, PT ;  /* 0xc2fc00000a00780b */ /* 0x000fe20003f2e000 */
[--C-:B------:R-:W-:Y:S01]  /*1f40*/  FFMA R64, R64, UR6, -R2.reuse ;  /* 0x0000000640407c23 */ /* 0x100fe20008000802 */
[----:B------:R-:W-:Y:S01]  /*1f50*/  FMNMX R5, R63, R0, !PT ;  /* 0x000000003f057209 */ /* 0x000fe20007800000 */
[--C-:B------:R-:W-:Y:S01]  /*1f60*/  FFMA R65, R65, UR6, -R2.reuse ;  /* 0x0000000641417c23 */ /* 0x100fe20008000802 */
[--C-:B------:R-:W-:Y:S01]  /*1f70*/  FFMA R72, R72, UR6, -R2.reuse ;  /* 0x0000000648487c23 */ /* 0x100fe20008000802 */
[--C-:B------:R-:W-:Y:S01]  /*1f80*/  FFMA R68, R68, UR6, -R2.reuse ;  /* 0x0000000644447c23 */ /* 0x100fe20008000802 */
[----:B------:R-:W2:Y:S01]  /*1f90*/  MUFU.EX2 R11, R11 ;  /* 0x0000000b000b7308 */ /* 0x000ea20000000800 */
[----:B---3--:R-:W-:Y:S01]  /*1fa0*/  @!P2 FMUL R9, R9, R9 ;  /* 0x000000090909a220 */ /* 0x008fe20000400000 */
[----:B------:R-:W-:Y:S01]  /*1fb0*/  FSETP.GEU.AND P2, PT, R15, -126, PT ;  /* 0xc2fc00000f00780b */ /* 0x000fe20003f4e000 */
[--C-:B------:R-:W-:Y:S01]  /*1fc0*/  FFMA R69, R69, UR6, -R2.reuse ;  /* 0x0000000645457c23 */ /* 0x100fe20008000802 */
[----:B------:R-:W-:Y:S01]  /*1fd0*/  FMNMX R0, R66, R5, !PT ;  /* 0x0000000542007209 */ /* 0x000fe20007800000 */
[--C-:B------:R-:W-:Y:S01]  /*1fe0*/  FFMA R73, R73, UR6, -R2.reuse ;  /* 0x0000000649497c23 */ /* 0x100fe20008000802 */
[--C-:B------:R-:W-:Y:S01]  /*1ff0*/  FFMA R76, R76, UR6, -R2.reuse ;  /* 0x000000064c4c7c23 */ /* 0x100fe20008000802 */
[----:B------:R-:W-:Y:S01]  /*2000*/  @!P1 FMUL R10, R10, 0.5 ;  /* 0x3f0000000a0a9820 */ /* 0x000fe20000400000 */
[----:B------:R-:W3:Y:S01]  /*2010*/  MUFU.EX2 R28, R28 ;  /* 0x0000001c001c7308 */ /* 0x000ee20000000800 */
[----:B----4-:R-:W-:Y:S01]  /*2020*/  @!P3 FMUL R8, R8, R8 ;  /* 0x000000080808b220 */ /* 0x010fe20000400000 */
[----:B------:R-:W-:Y:S01]  /*2030*/  FSETP.GEU.AND P3, PT, R32, -126, PT ;  /* 0xc2fc00002000780b */ /* 0x000fe20003f6e000 */
[--C-:B------:R-:W-:Y:S01]  /*2040*/  FFMA R77, R77, UR6, -R2.reuse ;  /* 0x000000064d4d7c23 */ /* 0x100fe20008000802 */
[----:B------:R-:W-:Y:S01]  /*2050*/  FMNMX R5, R67, R0, !PT ;  /* 0x0000000043057209 */ /* 0x000fe20007800000 */
[--C-:B------:R-:W-:Y:S01]  /*2060*/  FFMA R81, R81, UR6, -R2.reuse ;  /* 0x0000000651517c23 */ /* 0x100fe20008000802 */
[--C-:B------:R-:W-:Y:S01]  /*2070*/  FFMA R80, R80, UR6, -R2.reuse ;  /* 0x0000000650507c23 */ /* 0x100fe20008000802 */
[----:B------:R-:W-:Y:S01]  /*2080*/  @!P2 FMUL R15, R15, 0.5 ;  /* 0x3f0000000f0fa820 */ /* 0x000fe20000400000 */
[----:B------:R-:W4:Y:S01]  /*2090*/  MUFU.EX2 R10, R10 ;  /* 0x0000000a000a7308 */ /* 0x000f220000000800 */
[----:B--2---:R-:W-:Y:S01]  /*20a0*/  @!P4 FMUL R11, R11, R11 ;  /* 0x0000000b0b0bc220 */ /* 0x004fe20000400000 */
[----:B------:R-:W-:Y:S01]  /*20b0*/  FSETP.GEU.AND P4, PT, R17, -126, PT ;  /* 0xc2fc00001100780b */ /* 0x000fe20003f8e000 */
[--C-:B------:R-:W-:Y:S01]  /*20c0*/  FFMA R84, R84, UR6, -R2.reuse ;  /* 0x0000000654547c23 */ /* 0x100fe20008000802 */
[----:B------:R-:W-:Y:S01]  /*20d0*/  FMNMX R0, R70, R5, !PT ;  /* 0x0000000546007209 */ /* 0x000fe20007800000 */
[----:B------:R-:W-:-:S02]  /*20e0*/  FFMA R2, R85, UR6, -R2 ;  /* 0x0000000655027c23 */ /* 0x000fc40008000802 */
[----:B------:R-:W-:Y:S01]  /*20f0*/  @!P3 FMUL R32, R32, 0.5 ;  /* 0x3f0000002020b820 */ /* 0x000fe20000400000 */
[----:B------:R-:W2:Y:S01]  /*2100*/  MUFU.EX2 R13, R13 ;  /* 0x0000000d000d7308 */ /* 0x000ea20000000800 */
[----:B---3--:R-:W-:Y:S01]  /*2110*/  @!P5 FMUL R28, R28, R28 ;  /* 0x0000001c1c1cd220 */ /* 0x008fe20000400000 */
[----:B------:R-:W-:Y:S02]  /*2120*/  FSETP.GEU.AND P5, PT, R12, -126, PT ;  /* 0xc2fc00000c00780b */ /* 0x000fe40003fae000 */
[----:B------:R-:W-:-:S03]  /*2130*/  FMNMX R5, R71, R0, !PT ;  /* 0x0000000047057209 */ /* 0x000fc60007800000 */
[----:B------:R-:W-:Y:S01]  /*2140*/  @!P4 FMUL R17, R17, 0.5 ;  /* 0x3f0000001111c820 */ /* 0x000fe20000400000 */
[----:B------:R-:W3:Y:S01]  /*2150*/  MUFU.EX2 R15, R15 ;  /* 0x0000000f000f7308 */ /* 0x000ee20000000800 */
[----:B----4-:R-:W-:Y:S01]  /*2160*/  @!P1 FMUL R10, R10, R10 ;  /* 0x0000000a0a0a9220 */ /* 0x010fe20000400000 */
[----:B------:R-:W-:Y:S02]  /*2170*/  FSETP.GEU.AND P1, PT, R36, -126, PT ;  /* 0xc2fc00002400780b */ /* 0x000fe40003f2e000 */
[----:B------:R-:W-:-:S03]  /*2180*/  FMNMX R0, R74, R5, !PT ;  /* 0x000000054a007209 */ /* 0x000fc60007800000 */
[----:B------:R-:W-:Y:S01]  /*2190*/  @!P5 FMUL R12, R12, 0.5 ;  /* 0x3f0000000c0cd820 */ /* 0x000fe20000400000 */
[----:B------:R-:W4:Y:S01]  /*21a0*/  MUFU.EX2 R32, R32 ;  /* 0x0000002000207308 */ /* 0x000f220000000800 */
[----:B--2---:R-:W-:Y:S01]  /*21b0*/  @!P6 FMUL R13, R13, R13 ;  /* 0x0000000d0d0de220 */ /* 0x004fe20000400000 */
[----:B------:R-:W-:Y:S02]  /*21c0*/  FSETP.GEU.AND P6, PT, R19, -126, PT ;  /* 0xc2fc00001300780b */ /* 0x000fe40003fce000 */
[----:B------:R-:W-:-:S03]  /*21d0*/  FMNMX R5, R75, R0, !PT ;  /* 0x000000004b057209 */ /* 0x000fc60007800000 */
        /* <DEDUP_REMOVED lines=32> */
[----:B------:R-:W5:Y:S01]  /*23e0*/  SHFL.BFLY PT, R5, R0, 0x1, 0x1f ;  /* 0x0c201f0000057f89 */ /* 0x000f6200000e0000 */
[----:B---3--:R-:W-:Y:S01]  /*23f0*/  @!P2 FMUL R21, R21, R21 ;  /* 0x000000151515a220 */ /* 0x008fe20000400000 */
[----:B------:R-:W-:-:S04]  /*2400*/  FSETP.GEU.AND P2, PT, R61, -126, PT ;  /* 0xc2fc00003d00780b */ /* 0x000fc80003f4e000 */
[----:B------:R-:W-:Y:S01]  /*2410*/  @!P6 FMUL R57, R57, 0.5 ;  /* 0x3f0000003939e820 */ /* 0x000fe20000400000 */
[----:B------:R-:W3:Y:S01]  /*2420*/  MUFU.EX2 R29, R60 ;  /* 0x0000003c001d7308 */ /* 0x000ee20000000800 */
[----:B----4-:R-:W-:Y:S01]  /*2430*/  @!P3 FMUL R14, R14, R14 ;  /* 0x0000000e0e0eb220 */ /* 0x010fe20000400000 */
[----:B------:R-:W-:-:S06]  /*2440*/  FSETP.GEU.AND P3, PT, R64, -126, PT ;  /* 0xc2fc00004000780b */ /* 0x000fcc0003f6e000 */
[----:B------:R-:W4:Y:S01]  /*2450*/  MUFU.EX2 R25, R25 ;  /* 0x0000001900197308 */ /* 0x000f220000000800 */
[----:B--2---:R-:W-:Y:S01]  /*2460*/  @!P4 FMUL R23, R23, R23 ;  /* 0x000000171717c220 */ /* 0x004fe20000400000 */
[----:B------:R-:W-:Y:S01]  /*2470*/  FSETP.GEU.AND P4, PT, R65, -126, PT ;  /* 0xc2fc00004100780b */ /* 0x000fe20003f8e000 */
[----:B------:R-:W-:-:S04]  /*2480*/  @!P2 FMUL R61, R61, 0.5 ;  /* 0x3f0000003d3da820 */ /* 0x000fc80000400000 */
[----:B------:R-:W-:Y:S01]  /*2490*/  @!P3 FMUL R64, R64, 0.5 ;  /* 0x3f0000004040b820 */ /* 0x000fe20000400000 */
[----:B------:R-:W2:Y:S01]  /*24a0*/  MUFU.EX2 R40, R57 ;  /* 0x0000003900287308 */ /* 0x000ea20000000800 */
[----:B---3--:R-:W-:Y:S01]  /*24b0*/  @!P1 FMUL R29, R29, R29 ;  /* 0x0000001d1d1d9220 */ /* 0x008fe20000400000 */
[----:B------:R-:W-:Y:S02]  /*24c0*/  FSETP.GEU.AND P1, PT, R72, -126, PT ;  /* 0xc2fc00004800780b */ /* 0x000fe40003f2e000 */
[----:B-----5:R-:W-:-:S03]  /*24d0*/  FMNMX R5, R0, R5, !PT ;  /* 0x0000000500057209 */ /* 0x020fc60007800000 */
[----:B------:R-:W-:Y:S01]  /*24e0*/  @!P4 FMUL R65, R65, 0.5 ;  /* 0x3f0000004141c820 */ /* 0x000fe20000400000 */
[----:B------:R-:W3:Y:S01]  /*24f0*/  MUFU.EX2 R16, R61 ;  /* 0x0000003d00107308 */ /* 0x000ee20000000800 */
[----:B----4-:R-:W-:Y:S01]  /*2500*/  @!P5 FMUL R25, R25, R25 ;  /* 0x000000191919d220 */ /* 0x010fe20000400000 */
[----:B------:R-:W-:Y:S01]  /*2510*/  FSETP.GEU.AND P5, PT, R68, -126, PT ;  /* 0xc2fc00004400780b */ /* 0x000fe20003fae000 */
[----:B------:R-:W4:Y:S04]  /*2520*/  SHFL.BFLY PT, R0, R5, 0x2, 0x1f ;  /* 0x0c401f0005007f89 */ /* 0x000f2800000e0000 */
[----:B------:R-:W-:Y:S01]  /*2530*/  @!P1 FMUL R72, R72, 0.5 ;  /* 0x3f00000048489820 */ /* 0x000fe20000400000 */
[----:B------:R-:W5:Y:S01]  /*2540*/  MUFU.EX2 R33, R64 ;  /* 0x0000004000217308 */ /* 0x000f620000000800 */
[----:B--2---:R-:W-:Y:S01]  /*2550*/  @!P6 FMUL R40, R40, R40 ;  /* 0x000000282828e220 */ /* 0x004fe20000400000 */
[----:B------:R-:W-:-:S05]  /*2560*/  FSETP.GEU.AND P6, PT, R69, -126, PT ;  /* 0xc2fc00004500780b */ /* 0x000fca0003fce000 */
[----:B------:R-:W-:Y:S01]  /*2570*/  @!P5 FMUL R68, R68, 0.5 ;  /* 0x3f0000004444d820 */ /* 0x000fe20000400000 */
[----:B------:R-:W2:Y:S01]  /*2580*/  MUFU.EX2 R44, R65 ;  /* 0x00000041002c7308 */ /* 0x000ea20000000800 */
[----:B---3--:R-:W-:Y:S01]  /*2590*/  @!P2 FMUL R16, R16, R16 ;  /* 0x000000101010a220 */ /* 0x008fe20000400000 */
[----:B------:R-:W-:-:S05]  /*25a0*/  FSETP.GEU.AND P2, PT, R73, -126, PT ;  /* 0xc2fc00004900780b */ /* 0x000fca0003f4e000 */
[----:B------:R-:W-:Y:S01]  /*25b0*/  @!P6 FMUL R69, R69, 0.5 ;  /* 0x3f0000004545e820 */ /* 0x000fe20000400000 */
[----:B------:R-:W3:Y:S01]  /*25c0*/  MUFU.EX2 R41, R72 ;  /* 0x0000004800297308 */ /* 0x000ee20000000800 */
[----:B-----5:R-:W-:Y:S01]  /*25d0*/  @!P3 FMUL R33, R33, R33 ;  /* 0x000000212121b220 */ /* 0x020fe20000400000 */
[----:B------:R-:W-:Y:S02]  /*25e0*/  FSETP.GEU.AND P3, PT, R76, -126, PT ;  /* 0xc2fc00004c00780b */ /* 0x000fe40003f6e000 */
[----:B----4-:R-:W-:-:S03]  /*25f0*/  FMNMX R5, R5, R0, !PT ;  /* 0x0000000005057209 */ /* 0x010fc60007800000 */
[----:B------:R-:W-:Y:S01]  /*2600*/  @!P2 FMUL R73, R73, 0.5 ;  /* 0x3f0000004949a820 */ /* 0x000fe20000400000 */
[----:B------:R-:W4:Y:S01]  /*2610*/  MUFU.EX2 R37, R68 ;  /* 0x0000004400257308 */ /* 0x000f220000000800 */
        /* <DEDUP_REMOVED lines=8> */
[----:B----4-:R-:W-:Y:S01]  /*26a0*/  @!P5 FMUL R37, R37, R37 ;  /* 0x000000252525d220 */ /* 0x010fe20000400000 */
[----:B------:R-:W-:-:S05]  /*26b0*/  FSETP.GEU.AND P5, PT, R80, -126, PT ;  /* 0xc2fc00005000780b */ /* 0x000fca0003fae000 */
[----:B------:R-:W-:Y:S01]  /*26c0*/  @!P1 FMUL R81, R81, 0.5 ;  /* 0x3f00000051519820 */ /* 0x000fe20000400000 */
[----:B------:R-:W4:Y:S01]  /*26d0*/  MUFU.EX2 R45, R76 ;  /* 0x0000004c002d7308 */ /* 0x000f220000000800 */
[----:B--2---:R-:W-:Y:S01]  /*26e0*/  @!P6 FMUL R18, R18, R18 ;  /* 0x000000121212e220 */ /* 0x004fe20000400000 */
[----:B------:R-:W-:-:S04]  /*26f0*/  FSETP.NEU.AND P6, PT, R5, -INF , PT ;  /* 0xff8000000500780b */ /* 0x000fc80003fcd000 */
[----:B------:R-:W-:Y:S01]  /*2700*/  FSEL R0, R5, RZ, P6 ;  /* 0x000000ff05007208 */ /* 0x000fe20003000000 */
[----:B------:R-:W-:Y:S01]  /*2710*/  @!P5 FMUL R80, R80, 0.5 ;  /* 0x3f0000005050d820 */ /* 0x000fe20000400000 */
[----:B------:R-:W2:Y:S01]  /*2720*/  MUFU.EX2 R20, R77 ;  /* 0x0000004d00147308 */ /* 0x000ea20000000800 */
[----:B---3--:R-:W-:Y:S01]  /*2730*/  @!P2 FMUL R48, R48, R48 ;  /* 0x000000303030a220 */ /* 0x008fe20000400000 */
[----:B------:R-:W-:Y:S01]  /*2740*/  FSETP.GEU.AND P2, PT, R2, -126, PT ;  /* 0xc2fc00000200780b */ /* 0x000fe20003f4e000 */
[----:B------:R-:W-:Y:S01]  /*2750*/  FMUL R0, R0, UR6 ;  /* 0x0000000600007c20 */ /* 0x000fe20008400000 */
[----:B------:R-:W-:-:S03]  /*2760*/  FSETP.GEU.AND P6, PT, R84, -126, PT ;  /* 0xc2fc00005400780b */ /* 0x000fc60003fce000 */
[--C-:B------:R-:W-:Y:S01]  /*2770*/  FFMA R26, R26, UR6, -R0.reuse ;  /* 0x000000061a1a7c23 */ /* 0x100fe20008000800 */
[----:B------:R-:W3:Y:S01]  /*2780*/  MUFU.EX2 R52, R81 ;  /* 0x0000005100347308 */ /* 0x000ee20000000800 */
[--C-:B------:R-:W-:Y:S01]  /*2790*/  FFMA R53, R27, UR6, -R0.reuse ;  /* 0x000000061b357c23 */ /* 0x100fe20008000800 */
[--C-:B------:R-:W-:Y:S01]  /*27a0*/  FFMA R57, R31, UR6, -R0.reuse ;  /* 0x000000061f397c23 */ /* 0x100fe20008000800 */
[----:B----4-:R-:W-:Y:S01]  /*27b0*/  @!P3 FMUL R45, R45, R45 ;  /* 0x0000002d2d2db220 */ /* 0x010fe20000400000 */
[----:B------:R-:W-:Y:S01]  /*27c0*/  FSETP.GEU.AND P3, PT, R26, -126, PT ;  /* 0xc2fc00001a00780b */ /* 0x000fe20003f6e000 */
[--C-:B------:R-:W-:Y:S01]  /*27d0*/  FFMA R30, R30, UR6, -R0.reuse ;  /* 0x000000061e1e7c23 */ /* 0x100fe20008000800 */
[--C-:B------:R-:W-:Y:S01]  /*27e0*/  FFMA R38, R38, UR6, -R0.reuse ;  /* 0x0000000626267c23 */ /* 0x100fe20008000800 */
[----:B------:R-:W-:Y:S01]  /*27f0*/  @!P2 FMUL R2, R2, 0.5 ;  /* 0x3f0000000202a820 */ /* 0x000fe20000400000 */
[----:B------:R-:W4:Y:S01]  /*2800*/  MUFU.EX2 R49, R80 ;  /* 0x0000005000317308 */ /* 0x000f220000000800 */
[----:B--2---:R-:W-:Y:S01]  /*2810*/  @!P4 FMUL R20, R20, R20 ;  /* 0x000000141414c220 */ /* 0x004fe20000400000 */
[----:B------:R-:W-:Y:S01]  /*2820*/  FSETP.GEU.AND P4, PT, R53, -126, PT ;  /* 0xc2fc00003500780b */ /* 0x000fe20003f8e000 */
[----:B------:R-:W-:Y:S01]  /*2830*/  @!P6 FMUL R84, R84, 0.5 ;  /* 0x3f0000005454e820 */ /* 0x000fe20000400000 */
[--C-:B------:R-:W-:Y:S01]  /*2840*/  FFMA R34, R34, UR6, -R0.reuse ;  /* 0x0000000622227c23 */ /* 0x100fe20008000800 */
[--C-:B------:R-:W-:Y:S01]  /*2850*/  FFMA R50, R50, UR6, -R0.reuse ;  /* 0x0000000632327c23 */ /* 0x100fe20008000800 */
[--C-:B------:R-:W-:Y:S01]  /*2860*/  FFMA R42, R42, UR6, -R0.reuse ;  /* 0x000000062a2a7c23 */ /* 0x100fe20008000800 */
[--C-:B------:R-:W-:Y:S01]  /*2870*/  FFMA R46, R46, UR6, -R0.reuse ;  /* 0x000000062e2e7c23 */ /* 0x100fe20008000800 */
[----:B------:R2:W5:Y:S01]  /*2880*/  MUFU.EX2 R22, R2 ;  /* 0x0000000200167308 */ /* 0x0005620000000800 */
[----:B---3--:R-:W-:Y:S01]  /*2890*/  @!P1 FMUL R52, R52, R52 ;  /* 0x0000003434349220 */ /* 0x008fe20000400000 */
[----:B------:R-:W-:Y:S01]  /*28a0*/  FSETP.GEU.AND P1, PT, R57, -126, PT ;  /* 0xc2fc00003900780b */ /* 0x000fe20003f2e000 */
[----:B------:R-:W-:Y:S01]  /*28b0*/  @!P3 FMUL R26, R26, 0.5 ;  /* 0x3f0000001a1ab820 */ /* 0x000fe20000400000 */
[--C-:B------:R-:W-:Y:S01]  /*28c0*/  FFMA R63, R63, UR6, -R0.reuse ;  /* 0x000000063f3f7c23 */ /* 0x100fe20008000800 */
[--C-:B------:R-:W-:Y:S01]  /*28d0*/  FFMA R67, R67, UR6, -R0.reuse ;  /* 0x0000000643437c23 */ /* 0x100fe20008000800 */
[--C-:B------:R-:W-:Y:S01]  /*28e0*/  FFMA R54, R54, UR6, -R0.reuse ;  /* 0x0000000636367c23 */ /* 0x100fe20008000800 */
[----:B------:R-:W-:Y:S01]  /*28f0*/  @!P4 FMUL R53, R53, 0.5 ;  /* 0x3f0000003535c820 */ /* 0x000fe20000400000 */
[----:B------:R3:W1:Y:S01]  /*2900*/  MUFU.EX2 R31, R26 ;  /* 0x0000001a001f7308 */ /* 0x0006620000000800 */
[----:B----4-:R-:W-:Y:S01]  /*2910*/  @!P5 FMUL R49, R49, R49 ;  /* 0x000000313131d220 */ /* 0x010fe20000400000 */
[----:B------:R-:W-:Y:S01]  /*2920*/  FSETP.GEU.AND P5, PT, R30, -126, PT ;  /* 0xc2fc00001e00780b */ /* 0x000fe20003fae000 */
[--C-:B--2---:R-:W-:Y:S01]  /*2930*/  FFMA R2, R35, UR6, -R0.reuse ;  /* 0x0000000623027c23 */ /* 0x104fe20008000800 */
[--C-:B------:R-:W-:Y:S01]  /*2940*/  FFMA R75, R75, UR6, -R0.reuse ;  /* 0x000000064b4b7c23 */ /* 0x100fe20008000800 */
[--C-:B------:R-:W-:Y:S01]  /*2950*/  FFMA R59, R59, UR6, -R0.reuse ;  /* 0x000000063b3b7c23 */ /* 0x100fe20008000800 */
[--C-:B------:R-:W-:Y:S01]  /*2960*/  FFMA R83, R83, UR6, -R0.reuse ;  /* 0x0000000653537c23 */ /* 0x100fe20008000800 */
[----:B------:R-:W-:Y:S01]  /*2970*/  @!P1 FMUL R57, R57, 0.5 ;  /* 0x3f00000039399820 */ /* 0x000fe20000400000 */
[----:B------:R-:W2:Y:S01]  /*2980*/  MUFU.EX2 R56, R53 ;  /* 0x0000003500387308 */ /* 0x000ea20000000800 */
[--C-:B---3--:R-:W-:Y:S01]  /*2990*/  FFMA R26, R39, UR6, -R0.reuse ;  /* 0x00000006271a7c23 */ /* 0x108fe20008000800 */
[----:B-----5:R-:W-:Y:S01]  /*29a0*/  @!P2 FMUL R22, R22, R22 ;  /* 0x000000161616a220 */ /* 0x020fe20000400000 */
[----:B------:R-:W-:Y:S01]  /*29b0*/  FSETP.GEU.AND P2, PT, R2, -126, PT ;  /* 0xc2fc00000200780b */ /* 0x000fe20003f4e000 */
[--C-:B------:R-:W-:Y:S01]  /*29c0*/  FFMA R71, R71, UR6, -R0.reuse ;  /* 0x0000000647477c23 */ /* 0x100fe20008000800 */
[--C-:B------:R-:W-:Y:S01]  /*29d0*/  FFMA R78, R78, UR6, -R0.reuse ;  /* 0x000000064e4e7c23 */ /* 0x100fe20008000800 */
[--C-:B------:R-:W-:Y:S01]  /*29e0*/  FFMA R79, R79, UR6, -R0.reuse ;  /* 0x000000064f4f7c23 */ /* 0x100fe20008000800 */
[----:B------:R-:W-:Y:S01]  /*29f0*/  @!P5 FMUL R30, R30, 0.5 ;  /* 0x3f0000001e1ed820 */ /* 0x000fe20000400000 */
[----:B------:R3:W4:Y:S01]  /*2a00*/  MUFU.EX2 R60, R57 ;  /* 0x00000039003c7308 */ /* 0x0007220000000800 */
[----:B-1----:R-:W-:Y:S01]  /*2a10*/  @!P3 FMUL R31, R31, R31 ;  /* 0x0000001f1f1fb220 */ /* 0x002fe20000400000 */
[----:B------:R-:W-:Y:S01]  /*2a20*/  FSETP.GEU.AND P3, PT, R38, -126, PT ;  /* 0xc2fc00002600780b */ /* 0x000fe20003f6e000 */
[----:B------:R-:W-:Y:S01]  /*2a30*/  FFMA R86, R86, UR6, -R0 ;  /* 0x0000000656567c23 */ /* 0x000fe20008000800 */
[----:B------:R-:W-:Y:S01]  /*2a40*/  FADD R61, R36, R49 ;  /* 0x00000031243d7221 */ /* 0x000fe20000000000 */
[----:B------:R-:W-:Y:S01]  /*2a50*/  FADD R65, R21, R52 ;  /* 0x0000003415417221 */ /* 0x000fe20000000000 */
[----:B------:R-:W-:-:S02]  /*2a60*/  F2FP.F16.F32.PACK_AB R52, R52, R49 ;  /* 0x000000313434723e */ /* 0x000fc400000000ff */
[----:B------:R-:W1:Y:S01]  /*2a70*/  MUFU.EX2 R27, R84 ;  /* 0x00000054001b7308 */ /* 0x000e620000000800 */
[----:B--2---:R-:W-:Y:S01]  /*2a80*/  @!P4 FMUL R56, R56, R56 ;  /* 0x000000383838c220 */ /* 0x004fe20000400000 */
[----:B------:R-:W-:Y:S01]  /*2a90*/  FSETP.GEU.AND P4, PT, R26, -126, PT ;  /* 0xc2fc00001a00780b */ /* 0x000fe20003f8e000 */
[----:B------:R-:W-:Y:S01]  /*2aa0*/  @!P2 FMUL R2, R2, 0.5 ;  /* 0x3f0000000202a820 */ /* 0x000fe20000400000 */
[----:B---3--:R-:W-:Y:S01]  /*2ab0*/  FADD R57, R32, R41 ;  /* 0x0000002920397221 */ /* 0x008fe20000000000 */
[----:B------:R-:W-:Y:S02]  /*2ac0*/  F2FP.F16.F32.PACK_AB R32, R17, R32 ;  /* 0x000000201120723e */ /* 0x000fe400000000ff */
[----:B------:R-:W-:Y:S01]  /*2ad0*/  @!P3 FMUL R38, R38, 0.5 ;  /* 0x3f0000002626b820 */ /* 0x000fe20000400000 */
[----:B------:R2:W3:Y:S01]  /*2ae0*/  MUFU.EX2 R35, R30 ;  /* 0x0000001e00237308 */ /* 0x0004e20000000800 */
[----:B----4-:R-:W-:Y:S01]  /*2af0*/  @!P1 FMUL R60, R60, R60 ;  /* 0x0000003c3c3c9220 */ /* 0x010fe20000400000 */
[----:B------:R-:W-:-:S05]  /*2b00*/  F2FP.F16.F32.PACK_AB R36, R21, R36 ;  /* 0x000000241524723e */ /* 0x000fca00000000ff */
[----:B------:R-:W-:Y:S01]  /*2b10*/  @!P4 FMUL R26, R26, 0.5 ;  /* 0x3f0000001a1ac820 */ /* 0x000fe20000400000 */
[----:B------:R4:W5:Y:S01]  /*2b20*/  MUFU.EX2 R64, R2 ;  /* 0x0000000200407308 */ /* 0x0009620000000800 */
[----:B--2---:R-:W-:Y:S01]  /*2b30*/  FFMA R30, R43, UR6, -R0 ;  /* 0x000000062b1e7c23 */ /* 0x004fe20008000800 */
[----:B-1----:R-:W-:Y:S01]  /*2b40*/  @!P6 FMUL R27, R27, R27 ;  /* 0x0000001b1b1be220 */ /* 0x002fe20000400000 */
[----:B------:R-:W-:-:S03]  /*2b50*/  FSETP.GEU.AND P6, PT, R34, -126, PT ;  /* 0xc2fc00002200780b */ /* 0x000fc60003fce000 */
[----:B------:R-:W-:Y:S02]  /*2b60*/  FSETP.GEU.AND P1, PT, R30, -126, PT ;  /* 0xc2fc00001e00780b */ /* 0x000fe40003f2e000 */
[----:B------:R-:W1:Y:S01]  /*2b70*/  MUFU.EX2 R43, R38 ;  /* 0x00000026002b7308 */ /* 0x000e620000000800 */
[----:B----4-:R-:W-:Y:S01]  /*2b80*/  FFMA R2, R47, UR6, -R0 ;  /* 0x000000062f027c23 */ /* 0x010fe20008000800 */
[----:B---3--:R-:W-:Y:S01]  /*2b90*/  @!P5 FMUL R35, R35, R35 ;  /* 0x000000232323d220 */ /* 0x008fe20000400000 */
[----:B------:R-:W-:-:S05]  /*2ba0*/  FSETP.GEU.AND P5, PT, R42, -126, PT ;  /* 0xc2fc00002a00780b */ /* 0x000fca0003fae000 */
[----:B------:R-:W-:Y:S01]  /*2bb0*/  @!P6 FMUL R34, R34, 0.5 ;  /* 0x3f0000002222e820 */ /* 0x000fe20000400000 */
[----:B------:R2:W3:Y:S01]  /*2bc0*/  MUFU.EX2 R68, R26 ;  /* 0x0000001a00447308 */ /* 0x0004e20000000800 */
[----:B-----5:R-:W-:Y:S01]  /*2bd0*/  @!P2 FMUL R64, R64, R64 ;  /* 0x000000404040a220 */ /* 0x020fe20000400000 */
[----:B------:R-:W-:Y:S01]  /*2be0*/  @!P1 FMUL R30, R30, 0.5 ;  /* 0x3f0000001e1e9820 */ /* 0x000fe20000400000 */
[----:B------:R-:W-:-:S04]  /*2bf0*/  FSETP.GEU.AND P2, PT, R2, -126, PT ;  /* 0xc2fc00000200780b */ /* 0x000fc80003f4e000 */
[----:B------:R-:W-:Y:S01]  /*2c00*/  @!P5 FMUL R42, R42, 0.5 ;  /* 0x3f0000002a2ad820 */ /* 0x000fe20000400000 */
[----:B------:R4:W5:Y:S01]  /*2c10*/  MUFU.EX2 R72, R30 ;  /* 0x0000001e00487308 */ /* 0x0009620000000800 */
[----:B--2---:R-:W-:Y:S01]  /*2c20*/  FFMA R26, R51, UR6, -R0 ;  /* 0x00000006331a7c23 */ /* 0x004fe20008000800 */
[----:B-1----:R-:W-:Y:S01]  /*2c30*/  @!P3 FMUL R43, R43, R43 ;  /* 0x0000002b2b2bb220 */ /* 0x002fe20000400000 */
[----:B------:R-:W-:-:S05]  /*2c40*/  FSETP.GEU.AND P3, PT, R50, -126, PT ;  /* 0xc2fc00003200780b */ /* 0x000fca0003f6e000 */
[----:B------:R1:W2:Y:S01]  /*2c50*/  MUFU.EX2 R39, R34 ;  /* 0x0000002200277308 */ /* 0x0002a20000000800 */
[----:B----4-:R-:W-:Y:S01]  /*2c60*/  FFMA R30, R55, UR6, -R0 ;  /* 0x00000006371e7c23 */ /* 0x010fe20008000800 */
[----:B---3--:R-:W-:Y:S01]  /*2c70*/  @!P4 FMUL R68, R68, R68 ;  /* 0x000000444444c220 */ /* 0x008fe20000400000 */
[----:B------:R-:W-:Y:S01]  /*2c80*/  FSETP.GEU.AND P4, PT, R26, -126, PT ;  /* 0xc2fc00001a00780b */ /* 0x000fe20003f8e000 */
[----:B------:R-:W-:-:S04]  /*2c90*/  @!P2 FMUL R2, R2, 0.5 ;  /* 0x3f0000000202a820 */ /* 0x000fc80000400000 */
[----:B------:R-:W-:Y:S01]  /*2ca0*/  @!P3 FMUL R50, R50, 0.5 ;  /* 0x3f0000003232b820 */ /* 0x000fe20000400000 */
[----:B-----5:R-:W-:Y:S01]  /*2cb0*/  @!P1 FMUL R72, R72, R72 ;  /* 0x0000004848489220 */ /* 0x020fe20000400000 */
[----:B------:R-:W-:Y:S01]  /*2cc0*/  FSETP.GEU.AND P1, PT, R30, -126, PT ;  /* 0xc2fc00001e00780b */ /* 0x000fe20003f2e000 */
[----:B------:R3:W4:Y:S01]  /*2cd0*/  MUFU.EX2 R76, R2 ;  /* 0x00000002004c7308 */ /* 0x0007220000000800 */
[----:B-1----:R-:W-:-:S04]  /*2ce0*/  FFMA R34, R58, UR6, -R0 ;  /* 0x000000063a227c23 */ /* 0x002fc80008000800 */
[----:B------:R-:W-:Y:S01]  /*2cf0*/  @!P4 FMUL R26, R26, 0.5 ;  /* 0x3f0000001a1ac820 */ /* 0x000fe20000400000 */
[----:B--2---:R-:W-:Y:S01]  /*2d00*/  @!P6 FMUL R39, R39, R39 ;  /* 0x000000272727e220 */ /* 0x004fe20000400000 */
[----:B------:R-:W-:Y:S01]  /*2d10*/  FSETP.GEU.AND P6, PT, R46, -126, PT ;  /* 0xc2fc00002e00780b */ /* 0x000fe20003fce000 */
[----:B------:R-:W1:Y:S01]  /*2d20*/  MUFU.EX2 R53, R50 ;  /* 0x0000003200357308 */ /* 0x000e620000000800 */
[----:B---3--:R-:W-:-:S03]  /*2d30*/  FFMA R2, R62, UR6, -R0 ;  /* 0x000000063e027c23 */ /* 0x008fc60008000800 */
[----:B------:R-:W-:-:S04]  /*2d40*/  @!P1 FMUL R30, R30, 0.5 ;  /* 0x3f0000001e1e9820 */ /* 0x000fc80000400000 */
[----:B------:R2:W3:Y:S01]  /*2d50*/  MUFU.EX2 R58, R26 ;  /* 0x0000001a003a7308 */ /* 0x0004e20000000800 */
[----:B----4-:R-:W-:Y:S01]  /*2d60*/  @!P2 FMUL R76, R76, R76 ;  /* 0x0000004c4c4ca220 */ /* 0x010fe20000400000 */
[----:B------:R-:W-:Y:S02]  /*2d70*/  FSETP.GEU.AND P2, PT, R59, -126, PT ;  /* 0xc2fc00003b00780b */ /* 0x000fe40003f4e000 */
[----:B------:R-:W-:-:S04]  /*2d80*/  @!P6 FMUL R46, R46, 0.5 ;  /* 0x3f0000002e2ee820 */ /* 0x000fc80000400000 */
[----:B------:R4:W5:Y:S01]  /*2d90*/  MUFU.EX2 R62, R30 ;  /* 0x0000001e003e7308 */ /* 0x0009620000000800 */
[----:B-1----:R-:W-:Y:S01]  /*2da0*/  @!P3 FMUL R53, R53, R53 ;  /* 0x000000353535b220 */ /* 0x002fe20000400000 */
[----:B------:R-:W-:Y:S01]  /*2db0*/  FSETP.GEU.AND P3, PT, R2, -126, PT ;  /* 0xc2fc00000200780b */ /* 0x000fe20003f6e000 */
[----:B--2---:R-:W-:-:S04]  /*2dc0*/  FFMA R26, R66, UR6, -R0 ;  /* 0x00000006421a7c23 */ /* 0x004fc80008000800 */
[----:B------:R-:W-:Y:S01]  /*2dd0*/  @!P2 FMUL R59, R59, 0.5 ;  /* 0x3f0000003b3ba820 */ /* 0x000fe20000400000 */
[----:B------:R-:W1:Y:S01]  /*2de0*/  MUFU.EX2 R47, R42 ;  /* 0x0000002a002f7308 */ /* 0x000e620000000800 */
[----:B---3--:R-:W-:Y:S01]  /*2df0*/  @!P4 FMUL R58, R58, R58 ;  /* 0x0000003a3a3ac220 */ /* 0x008fe20000400000 */
[----:B------:R-:W-:Y:S01]  /*2e00*/  FSETP.GEU.AND P4, PT, R63, -126, PT ;  /* 0xc2fc00003f00780b */ /* 0x000fe20003f8e000 */
[----:B----4-:R-:W-:-:S04]  /*2e10*/  FFMA R30, R70, UR6, -R0 ;  /* 0x00000006461e7c23 */ /* 0x010fc80008000800 */
[----:B------:R-:W-:Y:S01]  /*2e20*/  @!P3 FMUL R2, R2, 0.5 ;  /* 0x3f0000000202b820 */ /* 0x000fe20000400000 */
[----:B------:R-:W2:Y:S01]  /*2e30*/  MUFU.EX2 R51, R46 ;  /* 0x0000002e00337308 */ /* 0x000ea20000000800 */
[----:B-----5:R-:W-:Y:S01]  /*2e40*/  @!P1 FMUL R62, R62, R62 ;  /* 0x0000003e3e3e9220 */ /* 0x020fe20000400000 */
[----:B------:R-:W-:-:S05]  /*2e50*/  FSETP.GEU.AND P1, PT, R67, -126, PT ;  /* 0xc2fc00004300780b */ /* 0x000fca0003f2e000 */
[----:B------:R-:W-:Y:S01]  /*2e60*/  @!P4 FMUL R63, R63, 0.5 ;  /* 0x3f0000003f3fc820 */ /* 0x000fe20000400000 */
[----:B------:R3:W4:Y:S01]  /*2e70*/  MUFU.EX2 R66, R2 ;  /* 0x0000000200427308 */ /* 0x0007220000000800 */
[----:B-1----:R-:W-:Y:S01]  /*2e80*/  @!P5 FMUL R47, R47, R47 ;  /* 0x0000002f2f2fd220 */ /* 0x002fe20000400000 */
[----:B------:R-:W-:-:S05]  /*2e90*/  FSETP.GEU.AND P5, PT, R54, -126, PT ;  /* 0xc2fc00003600780b */ /* 0x000fca0003fae000 */
[----:B------:R-:W-:Y:S01]  /*2ea0*/  @!P1 FMUL R67, R67, 0.5 ;  /* 0x3f00000043439820 */ /* 0x000fe20000400000 */
[----:B------:R-:W1:Y:S01]  /*2eb0*/  MUFU.EX2 R63, R63 ;  /* 0x0000003f003f7308 */ /* 0x000e620000000800 */
[----:B--2---:R-:W-:Y:S01]  /*2ec0*/  @!P6 FMUL R51, R51, R51 ;  /* 0x000000333333e220 */ /* 0x004fe20000400000 */
[----:B------:R-:W-:Y:S01]  /*2ed0*/  FSETP.GEU.AND P6, PT, R34, -126, PT ;  /* 0xc2fc00002200780b */ /* 0x000fe20003fce000 */
[----:B---3--:R-:W-:-:S04]  /*2ee0*/  FFMA R2, R82, UR6, -R0 ;  /* 0x0000000652027c23 */ /* 0x008fc80008000800 */
[----:B------:R-:W-:Y:S01]  /*2ef0*/  @!P5 FMUL R54, R54, 0.5 ;  /* 0x3f0000003636d820 */ /* 0x000fe20000400000 */
[----:B------:R-:W2:Y:S01]  /*2f00*/  MUFU.EX2 R67, R67 ;  /* 0x0000004300437308 */ /* 0x000ea20000000800 */
[----:B----4-:R-:W-:Y:S01]  /*2f10*/  @!P3 FMUL R66, R66, R66 ;  /* 0x000000424242b220 */ /* 0x010fe20000400000 */
[----:B------:R-:W-:-:S05]  /*2f20*/  FSETP.GEU.AND P3, PT, R75, -126, PT ;  /* 0xc2fc00004b00780b */ /* 0x000fca0003f6e000 */
[----:B------:R-:W-:Y:S01]  /*2f30*/  @!P6 FMUL R34, R34, 0.5 ;  /* 0x3f0000002222e820 */ /* 0x000fe20000400000 */
[----:B------:R-:W3:Y:S01]  /*2f40*/  MUFU.EX2 R55, R54 ;  /* 0x0000003600377308 */ /* 0x000ee20000000800 */
[----:B-1----:R-:W-:Y:S01]  /*2f50*/  @!P4 FMUL R63, R63, R63 ;  /* 0x0000003f3f3fc220 */ /* 0x002fe20000400000 */
[----:B------:R-:W-:-:S05]  /*2f60*/  FSETP.GEU.AND P4, PT, R2, -126, PT ;  /* 0xc2fc00000200780b */ /* 0x000fca0003f8e000 */
[----:B------:R-:W-:Y:S01]  /*2f70*/  @!P3 FMUL R75, R75, 0.5 ;  /* 0x3f0000004b4bb820 */ /* 0x000fe20000400000 */
[----:B------:R1:W4:Y:S01]  /*2f80*/  MUFU.EX2 R80, R34 ;  /* 0x0000002200507308 */ /* 0x0003220000000800 */
[----:B--2---:R-:W-:Y:S01]  /*2f90*/  @!P1 FMUL R67, R67, R67 ;  /* 0x0000004343439220 */ /* 0x004fe20000400000 */
[----:B------:R-:W-:-:S03]  /*2fa0*/  FSETP.GEU.AND P1, PT, R83, -126, PT ;  /* 0xc2fc00005300780b */ /* 0x000fc60003f2e000 */
[----:B------:R-:W-:Y:S02]  /*2fb0*/  FADD R50, R64, R67 ;  /* 0x0000004340327221 */ /* 0x000fe40000000000 */
[----:B------:R-:W-:Y:S01]  /*2fc0*/  @!P4 FMUL R2, R2, 0.5 ;  /* 0x3f0000000202c820 */ /* 0x000fe20000400000 */
[----:B------:R-:W2:Y:S01]  /*2fd0*/  MUFU.EX2 R75, R75 ;  /* 0x0000004b004b7308 */ /* 0x000ea20000000800 */
[--C-:B-1----:R-:W-:Y:S01]  /*2fe0*/  FFMA R34, R74, UR6, -R0.reuse ;  /* 0x000000064a227c23 */ /* 0x102fe20008000800 */
[----:B---3--:R-:W-:Y:S01]  /*2ff0*/  @!P5 FMUL R55, R55, R55 ;  /* 0x000000373737d220 */ /* 0x008fe20000400000 */
[----:B------:R-:W-:Y:S01]  /*3000*/  FSETP.GEU.AND P5, PT, R26, -126, PT ;  /* 0xc2fc00001a00780b */ /* 0x000fe20003fae000 */
[----:B------:R-:W-:-:S03]  /*3010*/  FFMA R0, R87, UR6, -R0 ;  /* 0x0000000657007c23 */ /* 0x000fc60008000800 */
[----:B------:R-:W-:Y:S01]  /*3020*/  @!P1 FMUL R83, R83, 0.5 ;  /* 0x3f00000053539820 */ /* 0x000fe20000400000 */
[----:B------:R1:W3:Y:S01]  /*3030*/  MUFU.EX2 R84, R2 ;  /* 0x0000000200547308 */ /* 0x0002e20000000800 */
[----:B----4-:R-:W-:Y:S01]  /*3040*/  @!P6 FMUL R80, R80, R80 ;  /* 0x000000505050e220 */ /* 0x010fe20000400000 */
[----:B------:R-:W-:-:S06]  /*3050*/  FSETP.GEU.AND P6, PT, R34, -126, PT ;  /* 0xc2fc00002200780b */ /* 0x000fcc0003fce000 */
[----:B------:R-:W-:Y:S01]  /*3060*/  @!P5 FMUL R26, R26, 0.5 ;  /* 0x3f0000001a1ad820 */ /* 0x000fe20000400000 */
[----:B------:R-:W4:Y:S01]  /*3070*/  MUFU.EX2 R59, R59 ;  /* 0x0000003b003b7308 */ /* 0x000f220000000800 */
[----:B--2---:R-:W-:Y:S01]  /*3080*/  @!P3 FMUL R75, R75, R75 ;  /* 0x0000004b4b4bb220 */ /* 0x004fe20000400000 */
[----:B------:R-:W-:Y:S01]  /*3090*/  FSETP.GEU.AND P3, PT, R79, -126, PT ;  /* 0xc2fc00004f00780b */ /* 0x000fe20003f6e000 */
[----:B-1----:R-:W-:Y:S01]  /*30a0*/  FADD R2, R24, R25 ;  /* 0x0000001918027221 */ /* 0x002fe20000000000 */
[----:B------:R-:W-:Y:S01]  /*30b0*/  F2FP.F16.F32.PACK_AB R24, R9, R24 ;  /* 0x000000180918723e */ /* 0x000fe200000000ff */
[----:B------:R-:W-:Y:S01]  /*30c0*/  FADD R81, R72, R75 ;  /* 0x0000004b48517221 */ /* 0x000fe20000000000 */
[----:B------:R-:W-:Y:S02]  /*30d0*/  @!P6 FMUL R34, R34, 0.5 ;  /* 0x3f0000002222e820 */ /* 0x000fe40000400000 */
[----:B------:R1:W2:Y:S01]  /*30e0*/  MUFU.EX2 R70, R26 ;  /* 0x0000001a00467308 */ /* 0x0002a20000000800 */
[----:B---3--:R-:W-:Y:S01]  /*30f0*/  @!P4 FMUL R84, R84, R84 ;  /* 0x000000545454c220 */ /* 0x008fe20000400000 */
[----:B------:R-:W-:-:S03]  /*3100*/  FSETP.GEU.AND P4, PT, R86, -126, PT ;  /* 0xc2fc00005600780b */ /* 0x000fc60003f8e000 */
[----:B------:R-:W-:Y:S02]  /*3110*/  FADD R85, R53, R84 ;  /* 0x0000005435557221 */ /* 0x000fe40000000000 */
[----:B------:R-:W-:Y:S01]  /*3120*/  @!P3 FMUL R79, R79, 0.5 ;  /* 0x3f0000004f4fb820 */ /* 0x000fe20000400000 */
[----:B------:R3:W5:Y:S01]  /*3130*/  MUFU.EX2 R82, R34 ;  /* 0x0000002200527308 */ /* 0x0007620000000800 */
[----:B----4-:R-:W-:Y:S01]  /*3140*/  @!P2 FMUL R59, R59, R59 ;  /* 0x0000003b3b3ba220 */ /* 0x010fe20000400000 */
[----:B------:R-:W-:Y:S01]  /*3150*/  FSETP.GEU.AND P2, PT, R30, -126, PT ;  /* 0xc2fc00001e00780b */ /* 0x000fe20003f4e000 */
[----:B-1----:R-:W-:Y:S01]  /*3160*/  FADD R26, R28, R33 ;  /* 0x000000211c1a7221 */ /* 0x002fe20000000000 */
[----:B------:R-:W-:-:S03]  /*3170*/  F2FP.F16.F32.PACK_AB R28, R13, R28 ;  /* 0x0000001c0d1c723e */ /* 0x000fc600000000ff */
[----:B------:R-:W-:Y:S01]  /*3180*/  @!P4 FMUL R86, R86, 0.5 ;  /* 0x3f0000005656c820 */ /* 0x000fe20000400000 */
[----:B------:R-:W1:Y:S01]  /*3190*/  MUFU.EX2 R83, R83 ;  /* 0x0000005300537308 */ /* 0x000e620000000800 */
[----:B--2---:R-:W-:Y:S01]  /*31a0*/  @!P5 FMUL R70, R70, R70 ;  /* 0x000000464646d220 */ /* 0x004fe20000400000 */
[----:B------:R-:W-:Y:S01]  /*31b0*/  FSETP.GEU.AND P5, PT, R71, -126, PT ;  /* 0xc2fc00004700780b */ /* 0x000fe20003fae000 */
[----:B---3--:R-:W-:Y:S01]  /*31c0*/  FADD R34, R2, R57 ;  /* 0x0000003902227221 */ /* 0x008fe20000000000 */
[----:B------:R-:W-:Y:S01]  /*31d0*/  FADD R2, R9, R40 ;  /* 0x0000002809027221 */ /* 0x000fe20000000000 */
[----:B------:R-:W-:Y:S01]  /*31e0*/  FADD R57, R17, R48 ;  /* 0x0000003011397221 */ /* 0x000fe20000000000 */
[----:B------:R-:W-:Y:S01]  /*31f0*/  FADD R69, R26, R61 ;  /* 0x0000003d1a457221 */ /* 0x000fe20000000000 */
[----:B------:R-:W-:Y:S01]  /*3200*/  @!P2 FMUL R30, R30, 0.5 ;  /* 0x3f0000001e1ea820 */ /* 0x000fe20000400000 */
[----:B------:R-:W-:Y:S01]  /*3210*/  MUFU.EX2 R79, R79 ;  /* 0x0000004f004f7308 */ /* 0x000fe20000000800 */
[----:B-----5:R-:W-:Y:S01]  /*3220*/  @!P6 FMUL R82, R82, R82 ;  /* 0x000000525252e220 */ /* 0x020fe20000400000 */
[----:B------:R-:W-:Y:S01]  /*3230*/  FSETP.GEU.AND P6, PT, R78, -126, PT ;  /* 0xc2fc00004e00780b */ /* 0x000fe20003fce000 */
[----:B------:R-:W-:Y:S01]  /*3240*/  FADD R38, R2, R57 ;  /* 0x0000003902267221 */ /* 0x000fe20000000000 */
[----:B------:R-:W-:Y:S01]  /*3250*/  FADD R57, R19, R20 ;  /* 0x0000001413397221 */ /* 0x000fe20000000000 */
[----:B------:R-:W-:Y:S01]  /*3260*/  FADD R2, R11, R16 ;  /* 0x000000100b027221 */ /* 0x000fe20000000000 */
[----:B------:R-:W-:Y:S01]  /*3270*/  FADD R26, R8, R29 ;  /* 0x0000001d081a7221 */ /* 0x000fe20000000000 */
[----:B------:R-:W-:Y:S01]  /*3280*/  @!P5 FMUL R71, R71, 0.5 ;  /* 0x3f0000004747d820 */ /* 0x000fe20000400000 */
[----:B------:R2:W3:Y:S01]  /*3290*/  MUFU.EX2 R74, R30 ;  /* 0x0000001e004a7308 */ /* 0x0004e20000000800 */
[----:B-1----:R-:W-:Y:S01]  /*32a0*/  @!P1 FMUL R83, R83, R83 ;  /* 0x0000005353539220 */ /* 0x002fe20000400000 */
[----:B------:R-:W-:Y:S01]  /*32b0*/  FSETP.GEU.AND P1, PT, R0, -126, PT ;  /* 0xc2fc00000000780b */ /* 0x000fe20003f2e000 */
[----:B------:R-:W-:Y:S01]  /*32c0*/  FADD R2, R2, R57 ;  /* 0x0000003902027221 */ /* 0x000fe20000000000 */
[----:B------:R-:W-:Y:S01]  /*32d0*/  FADD R61, R12, R45 ;  /* 0x0000002d0c3d7221 */ /* 0x000fe20000000000 */
[----:B------:R-:W-:Y:S01]  /*32e0*/  FADD R77, R47, R82 ;  /* 0x000000522f4d7221 */ /* 0x000fe20000000000 */
[----:B------:R-:W-:Y:S01]  /*32f0*/  FADD R46, R39, R70 ;  /* 0x00000046272e7221 */ /* 0x000fe20000000000 */
[----:B------:R-:W-:Y:S01]  /*3300*/  @!P6 FMUL R78, R78, 0.5 ;  /* 0x3f0000004e4ee820 */ /* 0x000fe20000400000 */
[----:B------:R-:W1:Y:S01]  /*3310*/  MUFU.EX2 R71, R71 ;  /* 0x0000004700477308 */ /* 0x000e620000000800 */
[----:B--2---:R-:W-:Y:S01]  /*3320*/  FADD R30, R13, R44 ;  /* 0x0000002c0d1e7221 */ /* 0x004fe20000000000 */
[----:B------:R-:W-:Y:S01]  /*3330*/  FADD R42, R26, R61 ;  /* 0x0000003d1a2a7221 */ /* 0x000fe20000000000 */
[----:B------:R-:W-:Y:S01]  /*3340*/  FADD R26, R10, R37 ;  /* 0x000000250a1a7221 */ /* 0x000fe20000000000 */
[----:B------:R-:W-:Y:S01]  /*3350*/  FADD R61, R14, R27 ;  /* 0x0000001b0e3d7221 */ /* 0x000fe20000000000 */
[----:B------:R-:W-:Y:S01]  /*3360*/  FADD R73, R30, R65 ;  /* 0x000000411e497221 */ /* 0x000fe20000000000 */
[----:B------:R-:W-:Y:S01]  /*3370*/  FADD R30, R15, R18 ;  /* 0x000000120f1e7221 */ /* 0x000fe20000000000 */
[----:B------:R-:W-:Y:S01]  /*3380*/  @!P1 FMUL R0, R0, 0.5 ;  /* 0x3f00000000009820 */ /* 0x000fe20000400000 */
[----:B------:R-:W2:Y:S01]  /*3390*/  MUFU.EX2 R78, R78 ;  /* 0x0000004e004e7308 */ /* 0x000ea20000000800 */
[----:B------:R-:W-:Y:S01]  /*33a0*/  FADD R65, R23, R22 ;  /* 0x0000001617417221 */ /* 0x000fe20000000000 */
[----:B------:R-:W-:Y:S01]  /*33b0*/  FADD R61, R26, R61 ;  /* 0x0000003d1a3d7221 */ /* 0x000fe20000000000 */
[----:B------:R-:W-:Y:S01]  /*33c0*/  FADD R26, R31, R80 ;  /* 0x000000501f1a7221 */ /* 0x000fe20000000000 */
[----:B------:R-:W-:Y:S01]  /*33d0*/  FADD R87, R58, R83 ;  /* 0x000000533a577221 */ /* 0x000fe20000000000 */
[----:B------:R-:W-:Y:S01]  /*33e0*/  FADD R65, R30, R65 ;  /* 0x000000411e417221 */ /* 0x000fe20000000000 */
[----:B------:R-:W-:Y:S01]  /*33f0*/  FADD R30, R56, R59 ;  /* 0x0000003b381e7221 */ /* 0x000fe20000000000 */
[----:B---3--:R-:W-:Y:S01]  /*3400*/  @!P2 FMUL R74, R74, R74 ;  /* 0x0000004a4a4aa220 */ /* 0x008fe20000400000 */
[----:B------:R-:W3:Y:S01]  /*3410*/  MUFU.EX2 R86, R86 ;  /* 0x0000005600567308 */ /* 0x000ee20000000800 */
[----:B-1----:R-:W-:Y:S01]  /*3420*/  @!P5 FMUL R71, R71, R71 ;  /* 0x000000474747d220 */ /* 0x002fe20000400000 */
[----:B------:R-:W-:Y:S01]  /*3430*/  @!P3 FMUL R79, R79, R79 ;  /* 0x0000004f4f4fb220 */ /* 0x000fe20000400000 */
[----:B------:R-:W-:Y:S01]  /*3440*/  FADD R54, R26, R77 ;  /* 0x0000004d1a367221 */ /* 0x000fe20000000000 */
[----:B------:R-:W-:Y:S01]  /*3450*/  FADD R89, R46, R85 ;  /* 0x000000552e597221 */ /* 0x000fe20000000000 */
[----:B------:R-:W-:Y:S01]  /*3460*/  FADD R88, R30, R81 ;  /* 0x000000511e587221 */ /* 0x000fe20000000000 */
[----:B------:R-:W-:Y:S01]  /*3470*/  FADD R91, R50, R87 ;  /* 0x00000057325b7221 */ /* 0x000fe20000000000 */
[----:B------:R-:W-:Y:S01]  /*3480*/  FADD R30, R43, R74 ;  /* 0x0000004a2b1e7221 */ /* 0x000fe20000000000 */
[----:B------:R1:W4:Y:S01]  /*3490*/  MUFU.EX2 R57, R0 ;  /* 0x0000000000397308 */ /* 0x0003220000000800 */
[----:B--2---:R-:W-:Y:S01]  /*34a0*/  @!P6 FMUL R78, R78, R78 ;  /* 0x0000004e4e4ee220 */ /* 0x004fe20000400000 */
[----:B------:R-:W-:Y:S01]  /*34b0*/  FADD R26, R60, R63 ;  /* 0x0000003f3c1a7221 */ /* 0x000fe20000000000 */
[----:B------:R-:W-:Y:S01]  /*34c0*/  FADD R81, R76, R79 ;  /* 0x0000004f4c517221 */ /* 0x000fe20000000000 */
[----:B------:R-:W-:Y:S01]  /*34d0*/  FADD R46, R68, R71 ;  /* 0x00000047442e7221 */ /* 0x000fe20000000000 */
[----:B------:R-:W-:Y:S01]  /*34e0*/  FADD R77, R51, R78 ;  /* 0x0000004e334d7221 */ /* 0x000fe20000000000 */
[----:B------:R-:W-:Y:S01]  /*34f0*/  FADD R54, R54, R89 ;  /* 0x0000005936367221 */ /* 0x000fe20000000000 */
[----:B------:R-:W-:Y:S01]  /*3500*/  FADD R26, R26, R81 ;  /* 0x000000511a1a7221 */ /* 0x000fe20000000000 */
[----:B------:R-:W-:Y:S01]  /*3510*/  FADD R88, R88, R91 ;  /* 0x0000005b58587221 */ /* 0x000fe20000000000 */
[----:B---3--:R-:W-:Y:S01]  /*3520*/  @!P4 FMUL R86, R86, R86 ;  /* 0x000000565656c220 */ /* 0x008fe20000400000 */
[----:B-1----:R-:W-:Y:S01]  /*3530*/  FADD R0, R35, R66 ;  /* 0x0000004223007221 */ /* 0x002fe20000000000 */
[----:B------:R-:W-:Y:S01]  /*3540*/  FADD R34, R34, R69 ;  /* 0x0000004522227221 */ /* 0x000fe20000000000 */
[----:B------:R-:W-:Y:S01]  /*3550*/  FADD R38, R38, R73 ;  /* 0x0000004926267221 */ /* 0x000fe20000000000 */
[----:B------:R-:W-:Y:S01]  /*3560*/  FADD R85, R55, R86 ;  /* 0x0000005637557221 */ /* 0x000fe20000000000 */
[----:B------:R-:W-:Y:S01]  /*3570*/  FADD R0, R0, R77 ;  /* 0x0000004d00007221 */ /* 0x000fe20000000000 */
[----:B------:R-:W-:Y:S01]  /*3580*/  FADD R61, R42, R61 ;  /* 0x0000003d2a3d7221 */ /* 0x000fe20000000000 */
[----:B------:R-:W-:Y:S01]  /*3590*/  FADD R65, R2, R65 ;  /* 0x0000004102417221 */ /* 0x000fe20000000000 */
[----:B----4-:R-:W-:Y:S01]  /*35a0*/  @!P1 FMUL R57, R57, R57 ;  /* 0x0000003939399220 */ /* 0x010fe20000400000 */
[----:B------:R-:W-:Y:S01]  /*35b0*/  FADD R85, R30, R85 ;  /* 0x000000551e557221 */ /* 0x000fe20000000000 */
[----:B------:R-:W-:Y:S01]  /*35c0*/  FADD R34, R34, R61 ;  /* 0x0000003d22227221 */ /* 0x000fe20000000000 */
[----:B------:R-:W-:Y:S01]  /*35d0*/  FADD R65, R38, R65 ;  /* 0x0000004126417221 */ /* 0x000fe20000000000 */
[----:B------:R-:W-:Y:S01]  /*35e0*/  FADD R87, R62, R57 ;  /* 0x000000393e577221 */ /* 0x000fe20000000000 */
[----:B------:R-:W-:Y:S01]  /*35f0*/  FADD R85, R0, R85 ;  /* 0x0000005500557221 */ /* 0x000fe20000000000 */
[----:B------:R-:W-:Y:S01]  /*3600*/  MOV R0, UR7 ;  /* 0x0000000700007c02 */ /* 0x000fe20008000f00 */
[----:B------:R-:W-:Y:S01]  /*3610*/  FADD R2, R34, R65 ;  /* 0x0000004122027221 */ /* 0x000fe20000000000 */
[----:B------:R-:W-:Y:S01]  /*3620*/  FADD R87, R46, R87 ;  /* 0x000000572e577221 */ /* 0x000fe20000000000 */
[----:B------:R-:W-:Y:S01]  /*3630*/  FADD R54, R54, R85 ;  /* 0x0000005536367221 */ /* 0x000fe20000000000 */
[----:B------:R1:W-:Y:S01]  /*3640*/  SYNCS.ARRIVE.TRANS64.A1T0 RZ, [R0+UR21], RZ ;  /* 0x000000ff00ff79a7 */ /* 0x0003e20008100015 */
[----:B------:R-:W-:Y:S01]  /*3650*/  F2FP.F16.F32.PACK_AB R40, R40, R25 ;  /* 0x000000192828723e */ /* 0x000fe200000000ff */
[----:B------:R-:W-:Y:S01]  /*3660*/  FADD R87, R26, R87 ;  /* 0x000000571a577221 */ /* 0x000fe20000000000 */
[----:B------:R-:W-:-:S02]  /*3670*/  F2FP.F16.F32.PACK_AB R42, R16, R29 ;  /* 0x0000001d102a723e */ /* 0x000fc400000000ff */
[----:B------:R-:W-:Y:S01]  /*3680*/  F2FP.F16.F32.PACK_AB R44, R44, R33 ;  /* 0x000000212c2c723e */ /* 0x000fe200000000ff */
[----:B------:R-:W-:Y:S01]  /*3690*/  FADD R87, R88, R87 ;  /* 0x0000005758577221 */ /* 0x000fe20000000000 */
[----:B------:R-:W-:Y:S02]  /*36a0*/  F2FP.F16.F32.PACK_AB R46, R18, R37 ;  /* 0x00000025122e723e */ /* 0x000fe400000000ff */
[----:B------:R-:W-:Y:S01]  /*36b0*/  F2FP.F16.F32.PACK_AB R25, R56, R31 ;  /* 0x0000001f3819723e */ /* 0x000fe200000000ff */
[----:B-1----:R-:W-:Y:S01]  /*36c0*/  FADD R0, R54, R87 ;  /* 0x0000005736007221 */ /* 0x002fe20000000000 */
[----:B------:R-:W-:Y:S02]  /*36d0*/  F2FP.F16.F32.PACK_AB R54, R22, R27 ;  /* 0x0000001b1636723e */ /* 0x000fe400000000ff */
[----:B------:R-:W-:Y:S02]  /*36e0*/  F2FP.F16.F32.PACK_AB R27, R60, R35 ;  /* 0x000000233c1b723e */ /* 0x000fe400000000ff */
[----:B------:R-:W-:-:S02]  /*36f0*/  F2FP.F16.F32.PACK_AB R48, R48, R41 ;  /* 0x000000293030723e */ /* 0x000fc400000000ff */
[----:B------:R-:W-:Y:S02]  /*3700*/  F2FP.F16.F32.PACK_AB R50, R20, R45 ;  /* 0x0000002d1432723e */ /* 0x000fe400000000ff */
[----:B------:R-:W-:Y:S02]  /*3710*/  F2FP.F16.F32.PACK_AB R29, R64, R39 ;  /* 0x00000027401d723e */ /* 0x000fe400000000ff */
[----:B------:R-:W-:Y:S02]  /*3720*/  F2FP.F16.F32.PACK_AB R31, R68, R43 ;  /* 0x0000002b441f723e */ /* 0x000fe400000000ff */
        /* <DEDUP_REMOVED lines=14> */
[----:B------:R-:W-:Y:S01]  /*3810*/  F2FP.F16.F32.PACK_AB R53, R83, R84 ;  /* 0x000000545335723e */ /* 0x000fe200000000ff */
[----:B------:R-:W-:Y:S06]  /*3820*/  @!P0 BRA `(.L_x_19) ;  /* 0x0000000000048947 */ /* 0x000fec0003800000 */
[----:B------:R-:W-:Y:S01]  /*3830*/  BPT.TRAP 0x1 ;  /* 0x000000040000795c */ /* 0x000fe20000300000 */
.L_x_19:
[----:B------:R-:W1:Y:S02]  /*3840*/  SYNCS.PHASECHK.TRANS64.TRYWAIT P1, [UR37+0x18008], R7 ;  /* 0x01800807ff0075a7 */ /* 0x000e640008020165 */
[----:B-1----:R-:W-:Y:S05]  /*3850*/  @!P1 BRA `(.L_x_20) ;  /* 0x0000008400089947 */ /* 0x002fea0003800000 */
.L_x_104:
[----:B------:R-:W-:Y:S01]  /*3860*/  UIADD3 UR6, UR20, 0x400, URZ ;  /* 0x0000040014067890 */ /* 0x000fe2000fffe03f */
[----:B------:R-:W-:Y:S01]  /*3870*/  WARPGROUP.ARRIVE ;  /* 0x00000000000079c5 */ /* 0x000fe20000000000 */
[----:B------:R-:W-:Y:S01]  /*3880*/  UMOV UR7, 0x40000040 ;  /* 0x4000004000077882 */ /* 0x000fe20000000000 */
[----:B------:R-:W-:-:S06]  /*3890*/  F2FP.F16.F32.PACK_AB R55, R57, R86 ;  /* 0x000000563937723e */ /* 0x000fcc00000000ff */
[----:B------:R-:W-:Y:S01]  /*38a0*/  HGMMA.64x64x16.F32 R88, R24, gdesc[UR4].tnspB, RZ, !UPT, gsb0 ;  /* 0x40e0000418587df0 */ /* 0x000fe2000c0008ff */
[----:B------:R-:W-:Y:S01]  /*38b0*/  UIADD3 UR6, UR20, 0x480, URZ ;  /* 0x0000048014067890 */ /* 0x000fe2000fffe03f */
[----:B------:R-:W-:Y:S01]  /*38c0*/  UMOV UR7, 0x40000040 ;  /* 0x4000004000077882 */ /* 0x000fe20000000000 */
[----:B------:R-:W-:Y:S02]  /*38d0*/  WARPGROUP.DEPBAR.LE gsb0, 0x0 ;  /* 0x00008000000079c5 */ /* 0x000fe40000010000 */
[----:B------:R-:W-:-:S06]  /*38e0*/  WARPGROUP.ARRIVE ;  /* 0x00000000000079c5 */ /* 0x000fcc0000000000 */
[----:B------:R-:W-:Y:S01]  /*38f0*/  HGMMA.64x64x16.F32 R88, R28, gdesc[UR4].tnspB, R88, gsb0 ;  /* 0x40e000041c587df0 */ /* 0x000fe20008000858 */
        /* <DEDUP_REMOVED lines=29> */
[----:B------:R-:W-:Y:S03]  /*3ad0*/  HGMMA.64x64x16.F32 R88, R52, gdesc[UR4].tnspB, R88, gsb0 ;  /* 0x40e0000434587df0 */ /* 0x000fe60008000858 */
[----:B------:R-:W-:Y:S02]  /*3ae0*/  WARPGROUP.DEPBAR.LE gsb0, 0x0 ;  /* 0x00008000000079c5 */ /* 0x000fe40000010000 */
[----:B------:R-:W-:Y:S05]  /*3af0*/  @!P0 BRA `(.L_x_21) ;  /* 0x0000000000048947 */ /* 0x000fea0003800000 */
[----:B------:R-:W-:Y:S01]  /*3b00*/  BPT.TRAP 0x1 ;  /* 0x000000040000795c */ /* 0x000fe20000300000 */
.L_x_21:
[----:B------:R-:W-:Y:S01]  /*3b10*/  UISETP.EQ.AND UP0, UPT, UR36, URZ, !UP0 ;  /* 0x0000003f2400728c */ /* 0x000fe2000c702270 */
[----:B-1----:R-:W-:Y:S01]  /*3b20*/  IMAD.MOV.U32 R7, RZ, RZ, RZ ;  /* 0x000000ffff077224 */ /* 0x002fe200078e00ff */
[----:B------:R-:W-:Y:S02]  /*3b30*/  UIADD3 UR6, UR37, 0x18028, URZ ;  /* 0x0001802825067890 */ /* 0x000fe4000fffe03f */
[----:B------:R-:W-:Y:S02]  /*3b40*/  USEL UR7, URZ, 0x1, !UP0 ;  /* 0x000000013f077887 */ /* 0x000fe4000c000000 */
[----:B------:R-:W-:Y:S02]  /*3b50*/  UPRMT UR6, URZ, 0x654, UR6 ;  /* 0x000006543f067896 */ /* 0x000fe40008000006 */
[----:B------:R-:W-:-:S04]  /*3b60*/  USEL UR7, UR7, 0x2, UP1 ;  /* 0x0000000207077887 */ /* 0x000fc80008800000 */
[----:B------:R-:W-:-:S03]  /*3b70*/  UISETP.GT.U32.AND UP0, UPT, UR7, 0x1, UPT ;  /* 0x000000010700788c */ /* 0x000fc6000bf04070 */
[----:B------:R-:W-:Y:S03]  /*3b80*/  SYNCS.ARRIVE.TRANS64.RED.A1T0 RZ, [UR6], RZ ;  /* 0x000000ffffff79a7 */ /* 0x000fe60008100406 */
[----:B------:R-:W-:-:S13]  /*3b90*/  PLOP3.LUT P1, PT, PT, PT, UP0, 0x80, 0x0 ;  /* 0x000000000000781c */ /* 0x000fda0003f2f008 */
[----:B------:R-:W-:Y:S05]  /*3ba0*/  @P1 BRA `(.L_x_22) ;  /* 0x0000000000041947 */ /* 0x000fea0003800000 */
[----:B------:R-:W-:Y:S01]  /*3bb0*/  BPT.TRAP 0x1 ;  /* 0x000000040000795c */ /* 0x000fe20000300000 */
.L_x_22:
[C---:B------:R-:W-:Y:S01]  /*3bc0*/  ISETP.GE.AND P2, PT, R6.reuse, 0x101, PT ;  /* 0x000001010600780c */ /* 0x040fe20003f46270 */
[----:B------:R-:W-:Y:S01]  /*3bd0*/  UMOV UR21, 0x1 ;  /* 0x0000000100157882 */ /* 0x000fe20000000000 */
[----:B------:R-:W-:Y:S01]  /*3be0*/  IADD3 R8, R6, 0x7f, RZ ;  /* 0x0000007f06087810 */ /* 0x000fe20007ffe0ff */
[----:B------:R-:W-:Y:S01]  /*3bf0*/  UMOV UR24, 0x2 ;  /* 0x0000000200187882 */ /* 0x000fe20000000000 */
[----:B------:R-:W-:Y:S02]  /*3c00*/  VIADD R3, R3, 0x80 ;  /* 0x0000008003037836 */ /* 0x000fe40000000000 */
[----:B------:R-:W-:-:S04]  /*3c10*/  SHF.R.S32.HI R9, RZ, 0x1f, R8 ;  /* 0x0000001fff097819 */ /* 0x000fc80000011408 */
[----:B------:R-:W-:-:S04]  /*3c20*/  LEA.HI R9, R9, R8, RZ, 0x7 ;  /* 0x0000000809097211 */ /* 0x000fc800078f38ff */
[----:B------:R-:W-:Y:S01]  /*3c30*/  LEA.HI.SX32 R6, R9, 0xffffffff, 0x19 ;  /* 0xffffffff09067811 */ /* 0x000fe200078fcaff */
[----:B------:R-:W-:Y:S06]  /*3c40*/  @!P2 BRA `(.L_x_23) ;  /* 0x00000028004ca947 */ /* 0x000fec0003800000 */
[----:B------:R-:W-:Y:S01]  /*3c50*/  MOV R11, R4 ;  /* 0x00000004000b7202 */ /* 0x000fe20000000f00 */
[----:B------:R-:W-:Y:S01]  /*3c60*/  IMAD.MOV.U32 R9, RZ, RZ, R5 ;  /* 0x000000ffff097224 */ /* 0x000fe200078e0005 */
[----:B------:R-:W-:Y:S01]  /*3c70*/  MOV R7, RZ ;  /* 0x000000ff00077202 */ /* 0x000fe20000000f00 */
[----:B------:R-:W-:Y:S01]  /*3c80*/  UMOV UR24, 0x2 ;  /* 0x0000000200187882 */ /* 0x000fe20000000000 */
[----:B------:R-:W-:Y:S01]  /*3c90*/  UMOV UR21, 0x1 ;  /* 0x0000000100157882 */ /* 0x000fe20000000000 */
[----:B------:R-:W-:-:S05]  /*3ca0*/  ULDC UR25, c[0x0][0x604] ;  /* 0x0001810000197ab9 */ /* 0x000fca0000000800 */
.L_x_34:
[----:B------:R-:W-:-:S13]  /*3cb0*/  PLOP3.LUT P3, PT, PT, PT, UP1, 0x80, 0x0 ;  /* 0x000000000000781c */ /* 0x000fda0003f6f018 */
[----:B------:R-:W-:Y:S05]  /*3cc0*/  @!P3 BRA `(.L_x_24) ;  /* 0x000000000004b947 */ /* 0x000fea0003800000 */
[----:B------:R-:W-:Y:S01]  /*3cd0*/  BPT.TRAP 0x1 ;  /* 0x000000040000795c */ /* 0x000fe20000300000 */
.L_x_24:
[----:B------:R-:W-:Y:S01]  /*3ce0*/  ULEA UR6, UR24, UR37, 0x3 ;  /* 0x0000002518067291 */ /* 0x000fe2000f8e183f */
[----:B------:R-:W-:-:S08]  /*3cf0*/  SHF.L.U32 R4, R7, 0x1f, RZ ;  /* 0x0000001f07047819 */ /* 0x000fd000000006ff */
[----:B------:R-:W1:Y:S02]  /*3d00*/  SYNCS.PHASECHK.TRANS64.TRYWAIT P2, [UR6+0x18000], R4 ;  /* 0x01800004ff0075a7 */ /* 0x000e640008040146 */
[----:B-1----:R-:W-:Y:S05]  /*3d10*/  @!P2 BRA `(.L_x_25) ;  /* 0x0000007c00f0a947 */ /* 0x002fea0003800000 */
.L_x_105:
[----:B------:R-:W-:Y:S01]  /*3d20*/  ULEA UR6, UR24, UR22, 0xa ;  /* 0x0000001618067291 */ /* 0x000fe2000f8e503f */
[----:B------:R-:W-:Y:S01]  /*3d30*/  WARPGROUP.ARRIVE ;  /* 0x00000000000079c5 */ /* 0x000fe20000000000 */
[----:B------:R-:W-:Y:S01]  /*3d40*/  UMOV UR7, 0x40000040 ;  /* 0x4000004000077882 */ /* 0x000fe20000000000 */
[----:B------:R-:W-:Y:S01]  /*3d50*/  UMOV UR11, 0x40000040 ;  /* 0x40000040000b7882 */ /* 0x000fe20000000000 */
[----:B------:R-:W-:Y:S02]  /*3d60*/  UIADD3 UR10, UR6, 0x2, URZ ;  /* 0x00000002060a7890 */ /* 0x000fe4000fffe03f */
[----:B------:R-:W-:Y:S01]  /*3d70*/  UIADD3 UR14, UR6, 0x4, URZ ;  /* 0x00000004060e7890 */ /* 0x000fe2000fffe03f */
[----:B------:R-:W-:Y:S02]  /*3d80*/  UMOV UR15, 0x40000040 ;  /* 0x40000040000f7882 */ /* 0x000fe40000000000 */
[----:B------:R-:W-:Y:S01]  /*3d90*/  HGMMA.64x128x16.F32 R24, gdesc[UR4], RZ, !UPT, gsb0 ;  /* 0x01e00000041879f0 */ /* 0x000fe2000c0008ff */
[----:B------:R-:W-:Y:S01]  /*3da0*/  UIADD3 UR18, UR6, 0x6, URZ ;  /* 0x0000000606127890 */ /* 0x000fe2000fffe03f */
[----:B------:R-:W-:Y:S01]  /*3db0*/  UMOV UR19, 0x40000040 ;  /* 0x4000004000137882 */ /* 0x000fe20000000000 */
[----:B------:R-:W-:-:S04]  /*3dc0*/  UIADD3 UR24, UR24, 0x1, URZ ;  /* 0x0000000118187890 */ /* 0x000fc8000fffe03f */
[----:B------:R-:W-:-:S04]  /*3dd0*/  UISETP.NE.AND UP0, UPT, UR24, 0x5, UPT ;  /* 0x000000051800788c */ /* 0x000fc8000bf05270 */
[----:B------:R-:W-:Y:S02]  /*3de0*/  USEL UR6, URZ, 0x1, UP0 ;  /* 0x000000013f067887 */ /* 0x000fe40008000000 */
[----:B------:R-:W-:-:S04]  /*3df0*/  USEL UR24, UR24, URZ, UP0 ;  /* 0x0000003f18187287 */ /* 0x000fc80008000000 */
[----:B------:R-:W-:Y:S01]  /*3e00*/  LOP3.LUT R7, R7, UR6, RZ, 0x3c, !PT ;  /* 0x0000000607077c12 */ /* 0x000fe2000f8e3cff */
        /* <DEDUP_REMOVED lines=10> */
[----:B------:R-:W-:Y:S05]  /*3eb0*/  @!P3 BRA `(.L_x_26) ;  /* 0x000000000004b947 */ /* 0x000fea0003800000 */
[----:B------:R-:W-:Y:S01]  /*3ec0*/  BPT.TRAP 0x1 ;  /* 0x000000040000795c */ /* 0x000fe20000300000 */
.L_x_26:
[----:B-1----:R-:W-:Y:S01]  /*3ed0*/  FMNMX R4, R24, R11, !PT ;  /* 0x0000000b18047209 */ /* 0x002fe20007800000 */
[----:B------:R-:W-:Y:S01]  /*3ee0*/  ULEA UR6, UR24, UR37, 0x3 ;  /* 0x0000002518067291 */ /* 0x000fe2000f8e183f */
[----:B------:R-:W-:Y:S02]  /*3ef0*/  FMNMX R10, R26, R9, !PT ;  /* 0x000000091a0a7209 */ /* 0x000fe40007800000 */
[----:B------:R-:W-:-:S04]  /*3f00*/  FMNMX R5, R25, R4, !PT ;  /* 0x0000000419057209 */ /* 0x000fc80007800000 */
        /* <DEDUP_REMOVED lines=29> */
[----:B------:R-:W-:-:S05]  /*40e0*/  FMNMX R5, R85, R4, !PT ;  /* 0x0000000455057209 */ /* 0x000fca0007800000 */
[----:B------:R-:W1:Y:S02]  /*40f0*/  SHFL.BFLY PT, R4, R5, 0x1, 0x1f ;  /* 0x0c201f0005047f89 */ /* 0x000e6400000e0000 */
[----:B-1----:R-:W-:-:S05]  /*4100*/  FMNMX R8, R5, R4, !PT ;  /* 0x0000000405087209 */ /* 0x002fca0007800000 */
[----:B------:R-:W1:Y:S02]  /*4110*/  SHFL.BFLY PT, R13, R8, 0x2, 0x1f ;  /* 0x0c401f00080d7f89 */ /* 0x000e6400000e0000 */
[----:B-1----:R-:W-:Y:S02]  /*4120*/  FMNMX R4, R8, R13, !PT ;  /* 0x0000000d08047209 */ /* 0x002fe40007800000 */
[----:B------:R-:W-:Y:S02]  /*4130*/  FMNMX R13, R27, R10, !PT ;  /* 0x0000000a1b0d7209 */ /* 0x000fe40007800000 */
[----:B------:R-:W-:Y:S02]  /*4140*/  FSETP.NEU.AND P2, PT, R4, -INF , PT ;  /* 0xff8000000400780b */ /* 0x000fe40003f4d000 */
[----:B------:R-:W-:Y:S02]  /*4150*/  FMNMX R10, R30, R13, !PT ;  /* 0x0000000d1e0a7209 */ /* 0x000fe40007800000 */
[----:B------:R-:W-:-:S02]  /*4160*/  FSEL R12, R4, RZ, P2 ;  /* 0x000000ff040c7208 */ /* 0x000fc40001000000 */
[----:B------:R-:W-:-:S03]  /*4170*/  FMNMX R5, R31, R10, !PT ;  /* 0x0000000a1f057209 */ /* 0x000fc60007800000 */
[----:B------:R-:W-:Y:S01]  /*4180*/  FMUL R120, R12, UR25 ;  /* 0x000000190c787c20 */ /* 0x000fe20008400000 */
[----:B------:R-:W-:Y:S01]  /*4190*/  FMNMX R10, R34, R5, !PT ;  /* 0x00000005220a7209 */ /* 0x000fe20007800000 */
[----:B------:R-:W-:Y:S02]  /*41a0*/  FADD R12, -R12, R11 ;  /* 0x0000000b0c0c7221 */ /* 0x000fe40000000100 */
[--C-:B------:R-:W-:Y:S01]  /*41b0*/  FFMA R24, R24, UR25, -R120.reuse ;  /* 0x0000001918187c23 */ /* 0x100fe20008000878 */
[--C-:B------:R-:W-:Y:S01]  /*41c0*/  FFMA R13, R25, UR25, -R120.reuse ;  /* 0x00000019190d7c23 */ /* 0x100fe20008000878 */
[----:B------:R-:W-:Y:S01]  /*41d0*/  FMNMX R5, R35, R10, !PT ;  /* 0x0000000a23057209 */ /* 0x000fe20007800000 */
[--C-:B------:R-:W-:Y:S01]  /*41e0*/  FFMA R8, R28, UR25, -R120.reuse ;  /* 0x000000191c087c23 */ /* 0x100fe20008000878 */
[--C-:B------:R-:W-:Y:S01]  /*41f0*/  FFMA R17, R33, UR25, -R120.reuse ;  /* 0x0000001921117c23 */ /* 0x100fe20008000878 */
[----:B------:R-:W-:Y:S01]  /*4200*/  FSETP.GEU.AND P6, PT, R24, -126, PT ;  /* 0xc2fc00001800780b */ /* 0x000fe20003fce000 */
[--C-:B------:R-:W-:Y:S01]  /*4210*/  FFMA R15, R29, UR25, -R120.reuse ;  /* 0x000000191d0f7c23 */ /* 0x100fe20008000878 */
[----:B------:R-:W-:Y:S01]  /*4220*/  FSETP.GEU.AND P3, PT, R13, -126, PT ;  /* 0xc2fc00000d00780b */ /* 0x000fe20003f6e000 */
[--C-:B------:R-:W-:Y:S01]  /*4230*/  FFMA R28, R32, UR25, -R120.reuse ;  /* 0x00000019201c7c23 */ /* 0x100fe20008000878 */
[----:B------:R-:W-:Y:S01]  /*4240*/  FMNMX R10, R38, R5, !PT ;  /* 0x00000005260a7209 */ /* 0x000fe20007800000 */
        /* <DEDUP_REMOVED lines=8> */
[----:B------:R-:W-:Y:S01]  /*42d0*/  @!P6 FMUL R24, R24, 0.5 ;  /* 0x3f0000001818e820 */ /* 0x000fe20000400000 */
[----:B------:R-:W-:Y:S01]  /*42e0*/  FSETP.GEU.AND P2, PT, R28, -126, PT ;  /* 0xc2fc00001c00780b */ /* 0x000fe20003f4e000 */
[----:B------:R-:W-:Y:S01]  /*42f0*/  @!P3 FMUL R13, R13, 0.5 ;  /* 0x3f0000000d0db820 */ /* 0x000fe20000400000 */
[----:B------:R-:W-:Y:S01]  /*4300*/  FMNMX R5, R43, R10, !PT ;  /* 0x0000000a2b057209 */ /* 0x000fe20007800000 */
[--C-:B------:R-:W-:Y:S01]  /*4310*/  FFMA R10, R36, UR25, -R120.reuse ;  /* 0x00000019240a7c23 */ /* 0x100fe20008000878 */
[--C-:B------:R-:W-:Y:S01]  /*4320*/  FFMA R36, R48, UR25, -R120.reuse ;  /* 0x0000001930247c23 */ /* 0x100fe20008000878 */
[----:B------:R-:W1:Y:S01]  /*4330*/  MUFU.EX2 R24, R24 ;  /* 0x0000001800187308 */ /* 0x000e620000000800 */
[----:B------:R-:W-:Y:S01]  /*4340*/  FMNMX R14, R46, R5, !PT ;  /* 0x000000052e0e7209 */ /* 0x000fe20007800000 */
[----:B------:R-:W-:Y:S01]  /*4350*/  @!P4 FMUL R8, R8, 0.5 ;  /* 0x3f0000000808c820 */ /* 0x000fe20000400000 */
[--C-:B------:R-:W-:Y:S01]  /*4360*/  FFMA R41, R53, UR25, -R120.reuse ;  /* 0x0000001935297c23 */ /* 0x100fe20008000878 */
[----:B------:R-:W-:Y:S01]  /*4370*/  @!P5 FMUL R15, R15, 0.5 ;  /* 0x3f0000000f0fd820 */ /* 0x000fe20000400000 */
[----:B------:R-:W-:Y:S01]  /*4380*/  FMNMX R5, R47, R14, !PT ;  /* 0x0000000e2f057209 */ /* 0x000fe20007800000 */
[--C-:B------:R-:W-:Y:S01]  /*4390*/  FFMA R37, R49, UR25, -R120.reuse ;  /* 0x0000001931257c23 */ /* 0x100fe20008000878 */
[--C-:B------:R-:W-:Y:S01]  /*43a0*/  FFMA R45, R56, UR25, -R120.reuse ;  /* 0x00000019382d7c23 */ /* 0x100fe20008000878 */
[----:B------:R-:W2:Y:S01]  /*43b0*/  MUFU.EX2 R13, R13 ;  /* 0x0000000d000d7308 */ /* 0x000ea20000000800 */
[----:B------:R-:W-:Y:S01]  /*43c0*/  FMNMX R14, R50, R5, !PT ;  /* 0x00000005320e7209 */ /* 0x000fe20007800000 */
[----:B------:R-:W-:Y:S01]  /*43d0*/  @!P2 FMUL R28, R28, 0.5 ;  /* 0x3f0000001c1ca820 */ /* 0x000fe20000400000 */
[--C-:B------:R-:W-:Y:S01]  /*43e0*/  FFMA R40, R57, UR25, -R120.reuse ;  /* 0x0000001939287c23 */ /* 0x100fe20008000878 */
[--C-:B------:R-:W-:Y:S01]  /*43f0*/  FFMA R53, R64, UR25, -R120.reuse ;  /* 0x0000001940357c23 */ /* 0x100fe20008000878 */
[----:B------:R-:W-:Y:S01]  /*4400*/  FMNMX R5, R51, R14, !PT ;  /* 0x0000000e33057209 */ /* 0x000fe20007800000 */
[--C-:B------:R-:W-:Y:S01]  /*4410*/  FFMA R49, R60, UR25, -R120.reuse ;  /* 0x000000193c317c23 */ /* 0x100fe20008000878 */
[--C-:B------:R-:W-:Y:S01]  /*4420*/  FFMA R57, R68, UR25, -R120.reuse ;  /* 0x0000001944397c23 */ /* 0x100fe20008000878 */
[----:B------:R-:W3:Y:S01]  /*4430*/  MUFU.EX2 R8, R8 ;  /* 0x0000000800087308 */ /* 0x000ee20000000800 */
[----:B-1----:R-:W-:Y:S01]  /*4440*/  @!P6 FMUL R24, R24, R24 ;  /* 0x000000181818e220 */ /* 0x002fe20000400000 */
[----:B------:R-:W-:Y:S01]  /*4450*/  FSETP.GEU.AND P6, PT, R17, -126, PT ;  /* 0xc2fc00001100780b */ /* 0x000fe20003fce000 */
[--C-:B------:R-:W-:Y:S01]  /*4460*/  FFMA R48, R73, UR25, -R120.reuse ;  /* 0x0000001949307c23 */ /* 0x100fe20008000878 */
[----:B------:R-:W-:Y:S01]  /*4470*/  FMNMX R14, R54, R5, !PT ;  /* 0x00000005360e7209 */ /* 0x000fe20007800000 */
[--C-:B------:R-:W-:Y:S01]  /*4480*/  FFMA R56, R85, UR25, -R120.reuse ;  /* 0x0000001955387c23 */ /* 0x100fe20008000878 */
[----:B------:R-:W-:Y:S01]  /*4490*/  FFMA R73, R84, UR25, -R120 ;  /* 0x0000001954497c23 */ /* 0x000fe20008000878 */
[----:B------:R-:W-:Y:S01]  /*44a0*/  FMUL R12, R12, UR25 ;  /* 0x000000190c0c7c20 */ /* 0x000fe20008400000 */
[----:B------:R-:W1:Y:S01]  /*44b0*/  MUFU.EX2 R15, R15 ;  /* 0x0000000f000f7308 */ /* 0x000e620000000800 */
[----:B--2---:R-:W-:Y:S01]  /*44c0*/  @!P3 FMUL R13, R13, R13 ;  /* 0x0000000d0d0db220 */ /* 0x004fe20000400000 */
[----:B------:R-:W-:-:S02]  /*44d0*/  FSETP.GEU.AND P3, PT, R10, -126, PT ;  /* 0xc2fc00000a00780b */ /* 0x000fc40003f6e000 */
[----:B------:R-:W-:Y:S01]  /*44e0*/  FMNMX R5, R55, R14, !PT ;  /* 0x0000000e37057209 */ /* 0x000fe20007800000 */
[--C-:B------:R-:W-:Y:S01]  /*44f0*/  FFMA R14, R44, UR25, -R120.reuse ;  /* 0x000000192c0e7c23 */ /* 0x100fe20008000878 */
[--C-:B------:R-:W-:Y:S01]  /*4500*/  FFMA R44, R65, UR25, -R120.reuse ;  /* 0x00000019412c7c23 */ /* 0x100fe20008000878 */
[----:B------:R-:W-:Y:S01]  /*4510*/  @!P6 FMUL R17, R17, 0.5 ;  /* 0x3f0000001111e820 */ /* 0x000fe20000400000 */
[----:B------:R-:W2:Y:S01]  /*4520*/  MUFU.EX2 R28, R28 ;  /* 0x0000001c001c7308 */ /* 0x000ea20000000800 */
[----:B---3--:R-:W-:Y:S01]  /*4530*/  @!P4 FMUL R8, R8, R8 ;  /* 0x000000080808c220 */ /* 0x008fe20000400000 */
[----:B------:R-:W-:Y:S01]  /*4540*/  FSETP.GEU.AND P4, PT, R19, -126, PT ;  /* 0xc2fc00001300780b */ /* 0x000fe20003f8e000 */
[----:B------:R-:W-:Y:S01]  /*4550*/  FFMA R65, R76, UR25, -R120 ;  /* 0x000000194c417c23 */ /* 0x000fe20008000878 */
[----:B------:R-:W-:-:S03]  /*4560*/  FMNMX R16, R58, R5, !PT ;  /* 0x000000053a107209 */ /* 0x000fc60007800000 */
[----:B------:R-:W-:Y:S01]  /*4570*/  @!P3 FMUL R10, R10, 0.5 ;  /* 0x3f0000000a0ab820 */ /* 0x000fe20000400000 */
[----:B------:R-:W3:Y:S01]  /*4580*/  MUFU.EX2 R17, R17 ;  /* 0x0000001100117308 */ /* 0x000ee20000000800 */
[----:B-1----:R-:W-:Y:S01]  /*4590*/  @!P5 FMUL R15, R15, R15 ;  /* 0x0000000f0f0fd220 */ /* 0x002fe20000400000 */
[----:B------:R-:W-:Y:S02]  /*45a0*/  FSETP.GEU.AND P5, PT, R32, -126, PT ;  /* 0xc2fc00002000780b */ /* 0x000fe40003fae000 */
[----:B------:R-:W-:-:S03]  /*45b0*/  FMNMX R5, R59, R16, !PT ;  /* 0x000000103b057209 */ /* 0x000fc60007800000 */
[----:B------:R-:W-:Y:S01]  /*45c0*/  @!P4 FMUL R19, R19, 0.5 ;  /* 0x3f0000001313c820 */ /* 0x000fe20000400000 */
[----:B------:R-:W1:Y:S01]  /*45d0*/  MUFU.EX2 R10, R10 ;  /* 0x0000000a000a7308 */ /* 0x000e620000000800 */
        /* <DEDUP_REMOVED lines=17> */
[----:B------:R-:W-:Y:S01]  /*46f0*/  FMNMX R5, R67, R16, !PT ;  /* 0x0000001043057209 */ /* 0x000fe20007800000 */
[----:B------:R-:W-:Y:S02]  /*4700*/  FFMA R16, R52, UR25, -R120 ;  /* 0x0000001934107c23 */ /* 0x000fe40008000878 */
[----:B------:R-:W-:Y:S01]  /*4710*/  @!P3 FMUL R23, R23, 0.5 ;  /* 0x3f0000001717b820 */ /* 0x000fe20000400000 */
[----:B------:R-:W2:Y:S01]  /*4720*/  MUFU.EX2 R14, R14 ;  /* 0x0000000e000e7308 */ /* 0x000ea20000000800 */
[----:B---3--:R-:W-:Y:S01]  /*4730*/  @!P5 FMUL R32, R32, R32 ;  /* 0x000000202020d220 */ /* 0x008fe20000400000 */
[----:B------:R-:W-:-:S02]  /*4740*/  FSETP.GEU.AND P5, PT, R37, -126, PT ;  /* 0xc2fc00002500780b */ /* 0x000fc40003fae000 */
[----:B------:R-:W-:-:S03]  /*4750*/  FMNMX R18, R70, R5, !PT ;  /* 0x0000000546127209 */ /* 0x000fc60007800000 */
[----:B------:R-:W-:Y:S01]  /*4760*/  @!P4 FMUL R36, R36, 0.5 ;  /* 0x3f0000002424c820 */ /* 0x000fe20000400000 */
[----:B------:R-:W3:Y:S01]  /*4770*/  MUFU.EX2 R23, R23 ;  /* 0x0000001700177308 */ /* 0x000ee20000000800 */
[----:B------:R-:W-:Y:S01]  /*4780*/  FMNMX R5, R71, R18, !PT ;  /* 0x0000001247057209 */ /* 0x000fe20007800000 */
[----:B-1----:R-:W-:Y:S01]  /*4790*/  @!P2 FMUL R21, R21, R21 ;  /* 0x000000151515a220 */ /* 0x002fe20000400000 */
[----:B------:R-:W-:Y:S02]  /*47a0*/  FSETP.GEU.AND P2, PT, R16, -126, PT ;  /* 0xc2fc00001000780b */ /* 0x000fe40003f4e000 */
[----:B------:R-:W-:Y:S02]  /*47b0*/  FMNMX R18, R74, R5, !PT ;  /* 0x000000054a127209 */ /* 0x000fe40007800000 */
[----:B------:R-:W-:Y:S01]  /*47c0*/  @!P5 FMUL R37, R37, 0.5 ;  /* 0x3f0000002525d820 */ /* 0x000fe20000400000 */
[----:B------:R-:W1:Y:S01]  /*47d0*/  MUFU.EX2 R36, R36 ;  /* 0x0000002400247308 */ /* 0x000e620000000800 */
[----:B--2---:R-:W-:Y:S01]  /*47e0*/  @!P6 FMUL R14, R14, R14 ;  /* 0x0000000e0e0ee220 */ /* 0x004fe20000400000 */
[----:B------:R-:W-:-:S02]  /*47f0*/  FSETP.GEU.AND P6, PT, R41, -126, PT ;  /* 0xc2fc00002900780b */ /* 0x000fc40003fce000 */
[----:B------:R-:W-:-:S04]  /*4800*/  FMNMX R5, R75, R18, !PT ;  /* 0x000000124b057209 */ /* 0x000fc80007800000 */
[----:B------:R-:W2:Y:S01]  /*4810*/  MUFU.EX2 R37, R37 ;  /* 0x0000002500257308 */ /* 0x000ea20000000800 */
[----:B---3--:R-:W-:Y:S01]  /*4820*/  @!P3 FMUL R23, R23, R23 ;  /* 0x000000171717b220 */ /* 0x008fe20000400000 */
[----:B------:R-:W-:Y:S01]  /*4830*/  FSETP.GEU.AND P3, PT, R45, -126, PT ;  /* 0xc2fc00002d00780b */ /* 0x000fe20003f6e000 */
[----:B------:R-:W-:Y:S01]  /*4840*/  @!P2 FMUL R16, R16, 0.5 ;  /* 0x3f0000001010a820 */ /* 0x000fe20000400000 */
[----:B------:R-:W-:-:S03]  /*4850*/  FMNMX R18, R78, R5, !PT ;  /* 0x000000054e127209 */ /* 0x000fc60007800000 */
[----:B------:R-:W-:Y:S01]  /*4860*/  @!P6 FMUL R41, R41, 0.5 ;  /* 0x3f0000002929e820 */ /* 0x000fe20000400000 */
[----:B------:R-:W-:Y:S01]  /*4870*/  FMNMX R5, R79, R18, !PT ;  /* 0x000000124f057209 */ /* 0x000fe20007800000 */
[----:B-1----:R-:W-:Y:S01]  /*4880*/  @!P4 FMUL R36, R36, R36 ;  /* 0x000000242424c220 */ /* 0x002fe20000400000 */
[----:B------:R-:W-:Y:S01]  /*4890*/  FSETP.GEU.AND P4, PT, R40, -126, PT ;  /* 0xc2fc00002800780b */ /* 0x000fe20003f8e000 */
[----:B------:R-:W1:Y:S01]  /*48a0*/  MUFU.EX2 R16, R16 ;  /* 0x0000001000107308 */ /* 0x000e620000000800 */
[----:B------:R-:W-:-:S03]  /*48b0*/  FMNMX R18, R82, R5, !PT ;  /* 0x0000000552127209 */ /* 0x000fc60007800000 */
[----:B------:R-:W-:Y:S01]  /*48c0*/  @!P3 FMUL R45, R45, 0.5 ;  /* 0x3f0000002d2db820 */ /* 0x000fe20000400000 */
[----:B------:R-:W-:Y:S01]  /*48d0*/  FMNMX R5, R83, R18, !PT ;  /* 0x0000001253057209 */ /* 0x000fe20007800000 */
[----:B--2---:R-:W-:Y:S01]  /*48e0*/  @!P5 FMUL R37, R37, R37 ;  /* 0x000000252525d220 */ /* 0x004fe20000400000 */
[----:B------:R-:W-:Y:S01]  /*48f0*/  FSETP.GEU.AND P5, PT, R49, -126, PT ;  /* 0xc2fc00003100780b */ /* 0x000fe20003fae000 */
[----:B------:R-:W2:Y:S01]  /*4900*/  MUFU.EX2 R41, R41 ;  /* 0x0000002900297308 */ /* 0x000ea20000000800 */
[----:B------:R-:W-:Y:S01]  /*4910*/  FMNMX R20, R86, R5, !PT ;  /* 0x0000000556147209 */ /* 0x000fe20007800000 */
[--C-:B------:R-:W-:Y:S01]  /*4920*/  FFMA R18, R61, UR25, -R120.reuse ;  /* 0x000000193d127c23 */ /* 0x100fe20008000878 */
[--C-:B------:R-:W-:Y:S01]  /*4930*/  FFMA R61, R72, UR25, -R120.reuse ;  /* 0x00000019483d7c23 */ /* 0x100fe20008000878 */
[----:B------:R-:W-:Y:S01]  /*4940*/  @!P4 FMUL R40, R40, 0.5 ;  /* 0x3f0000002828c820 */ /* 0x000fe20000400000 */
[----:B------:R-:W-:Y:S01]  /*4950*/  FMNMX R5, R87, R20, !PT ;  /* 0x0000001457057209 */ /* 0x000fe20007800000 */
[--C-:B------:R-:W-:Y:S01]  /*4960*/  FFMA R20, R69, UR25, -R120.reuse ;  /* 0x0000001945147c23 */ /* 0x100fe20008000878 */
[----:B------:R-:W-:Y:S01]  /*4970*/  FFMA R69, R80, UR25, -R120 ;  /* 0x0000001950457c23 */ /* 0x000fe20008000878 */
[----:B------:R-:W3:Y:S01]  /*4980*/  MUFU.EX2 R45, R45 ;  /* 0x0000002d002d7308 */ /* 0x000ee20000000800 */
[----:B-1----:R-:W-:Y:S01]  /*4990*/  @!P2 FMUL R16, R16, R16 ;  /* 0x000000101010a220 */ /* 0x002fe20000400000 */
[----:B------:R-:W1:Y:S01]  /*49a0*/  SHFL.BFLY PT, R22, R5, 0x1, 0x1f ;  /* 0x0c201f0005167f89 */ /* 0x000e6200000e0000 */
[----:B------:R-:W-:Y:S01]  /*49b0*/  FSETP.GEU.AND P2, PT, R18, -126, PT ;  /* 0xc2fc00001200780b */ /* 0x000fe20003f4e000 */
[----:B------:R-:W-:-:S04]  /*49c0*/  @!P5 FMUL R49, R49, 0.5 ;  /* 0x3f0000003131d820 */ /* 0x000fc80000400000 */
[----:B------:R-:W4:Y:S01]  /*49d0*/  MUFU.EX2 R40, R40 ;  /* 0x0000002800287308 */ /* 0x000f220000000800 */
[----:B--2---:R-:W-:Y:S01]  /*49e0*/  @!P6 FMUL R41, R41, R41 ;  /* 0x000000292929e220 */ /* 0x004fe20000400000 */
[----:B------:R-:W-:-:S06]  /*49f0*/  FSETP.GEU.AND P6, PT, R53, -126, PT ;  /* 0xc2fc00003500780b */ /* 0x000fcc0003fce000 */
[----:B------:R-:W2:Y:S01]  /*4a00*/  MUFU.EX2 R49, R49 ;  /* 0x0000003100317308 */ /* 0x000ea20000000800 */
[----:B---3--:R-:W-:Y:S01]  /*4a10*/  @!P3 FMUL R45, R45, R45 ;  /* 0x0000002d2d2db220 */ /* 0x008fe20000400000 */
[----:B------:R-:W-:Y:S01]  /*4a20*/  FSETP.GEU.AND P3, PT, R44, -126, PT ;  /* 0xc2fc00002c00780b */ /* 0x000fe20003f6e000 */
[----:B------:R-:W-:-:S04]  /*4a30*/  @!P2 FMUL R18, R18, 0.5 ;  /* 0x3f0000001212a820 */ /* 0x000fc80000400000 */
[----:B------:R-:W-:Y:S01]  /*4a40*/  @!P6 FMUL R53, R53, 0.5 ;  /* 0x3f0000003535e820 */ /* 0x000fe20000400000 */
[----:B----4-:R-:W-:Y:S01]  /*4a50*/  @!P4 FMUL R40, R40, R40 ;  /* 0x000000282828c220 */ /* 0x010fe20000400000 */
[----:B------:R-:W-:Y:S01]  /*4a60*/  FSETP.GEU.AND P4, PT, R57, -126, PT ;  /* 0xc2fc00003900780b */ /* 0x000fe20003f8e000 */
[----:B------:R-:W3:Y:S01]  /*4a70*/  MUFU.EX2 R18, R18 ;  /* 0x0000001200127308 */ /* 0x000ee20000000800 */
[----:B-1----:R-:W-:Y:S01]  /*4a80*/  FMNMX R5, R5, R22, !PT ;  /* 0x0000001605057209 */ /* 0x002fe20007800000 */
[----:B------:R-:W-:-:S03]  /*4a90*/  FFMA R22, R77, UR25, -R120 ;  /* 0x000000194d167c23 */ /* 0x000fc60008000878 */
[----:B------:R-:W-:Y:S01]  /*4aa0*/  @!P3 FMUL R44, R44, 0.5 ;  /* 0x3f0000002c2cb820 */ /* 0x000fe20000400000 */
[----:B--2---:R-:W-:Y:S01]  /*4ab0*/  @!P5 FMUL R49, R49, R49 ;  /* 0x000000313131d220 */ /* 0x004fe20000400000 */
[----:B------:R-:W-:Y:S01]  /*4ac0*/  FSETP.GEU.AND P5, PT, R20, -126, PT ;  /* 0xc2fc00001400780b */ /* 0x000fe20003fae000 */
[----:B------:R-:W1:Y:S01]  /*4ad0*/  MUFU.EX2 R53, R53 ;  /* 0x0000003500357308 */ /* 0x000e620000000800 */
[----:B------:R-:W2:Y:S03]  /*4ae0*/  SHFL.BFLY PT, R52, R5, 0x2, 0x1f ;  /* 0x0c401f0005347f89 */ /* 0x000ea600000e0000 */
[----:B------:R-:W-:-:S04]  /*4af0*/  @!P4 FMUL R57, R57, 0.5 ;  /* 0x3f0000003939c820 */ /* 0x000fc80000400000 */
[----:B------:R-:W4:Y:S01]  /*4b00*/  MUFU.EX2 R44, R44 ;  /* 0x0000002c002c7308 */ /* 0x000f220000000800 */
[----:B---3--:R-:W-:Y:S01]  /*4b10*/  @!P2 FMUL R18, R18, R18 ;  /* 0x000000121212a220 */ /* 0x008fe20000400000 */
[----:B------:R-:W-:Y:S02]  /*4b20*/  FSETP.GEU.AND P2, PT, R61, -126, PT ;  /* 0xc2fc00003d00780b */ /* 0x000fe40003f4e000 */
[----:B------:R-:W-:-:S04]  /*4b30*/  @!P5 FMUL R20, R20, 0.5 ;  /* 0x3f0000001414d820 */ /* 0x000fc80000400000 */
[----:B------:R-:W3:Y:S01]  /*4b40*/  MUFU.EX2 R57, R57 ;  /* 0x0000003900397308 */ /* 0x000ee20000000800 */
[----:B-1----:R-:W-:Y:S01]  /*4b50*/  @!P6 FMUL R53, R53, R53 ;  /* 0x000000353535e220 */ /* 0x002fe20000400000 */
[----:B------:R-:W-:-:S03]  /*4b60*/  FSETP.GEU.AND P6, PT, R48, -126, PT ;  /* 0xc2fc00003000780b */ /* 0x000fc60003fce000 */
[----:B------:R-:W-:Y:S01]  /*4b70*/  FADD R11, R28, R53 ;  /* 0x000000351c0b7221 */ /* 0x000fe20000000000 */
[----:B------:R-:W-:Y:S01]  /*4b80*/  F2FP.F16.F32.PACK_AB R28, R17, R28 ;  /* 0x0000001c111c723e */ /* 0x000fe200000000ff */
[----:B------:R-:W-:Y:S01]  /*4b90*/  @!P2 FMUL R61, R61, 0.5 ;  /* 0x3f0000003d3da820 */ /* 0x000fe20000400000 */
[----:B------:R-:W1:Y:S01]  /*4ba0*/  MUFU.EX2 R20, R20 ;  /* 0x0000001400147308 */ /* 0x000e620000000800 */
[----:B----4-:R-:W-:Y:S01]  /*4bb0*/  @!P3 FMUL R44, R44, R44 ;  /* 0x0000002c2c2cb220 */ /* 0x010fe20000400000 */
[----:B------:R-:W-:Y:S02]  /*4bc0*/  FSETP.GEU.AND P3, PT, R65, -126, PT ;  /* 0xc2fc00004100780b */ /* 0x000fe40003f6e000 */
[----:B--2---:R-:W-:Y:S01]  /*4bd0*/  FMNMX R5, R5, R52, !PT ;  /* 0x0000003405057209 */ /* 0x004fe20007800000 */
[----:B------:R-:W-:Y:S02]  /*4be0*/  FFMA R52, R81, UR25, -R120 ;  /* 0x0000001951347c23 */ /* 0x000fe40008000878 */
[----:B------:R-:W-:Y:S01]  /*4bf0*/  @!P6 FMUL R48, R48, 0.5 ;  /* 0x3f0000003030e820 */ /* 0x000fe20000400000 */
[----:B------:R-:W2:Y:S01]  /*4c00*/  MUFU.EX2 R61, R61 ;  /* 0x0000003d003d7308 */ /* 0x000ea20000000800 */
[----:B---3--:R-:W-:Y:S01]  /*4c10*/  @!P4 FMUL R57, R57, R57 ;  /* 0x000000393939c220 */ /* 0x008fe20000400000 */
[----:B------:R-:W-:-:S05]  /*4c20*/  FSETP.GEU.AND P4, PT, R22, -126, PT ;  /* 0xc2fc00001600780b */ /* 0x000fca0003f8e000 */
[----:B------:R-:W-:Y:S01]  /*4c30*/  @!P3 FMUL R65, R65, 0.5 ;  /* 0x3f0000004141b820 */ /* 0x000fe20000400000 */
[----:B------:R-:W3:Y:S01]  /*4c40*/  MUFU.EX2 R48, R48 ;  /* 0x0000003000307308 */ /* 0x000ee20000000800 */
[----:B-1----:R-:W-:Y:S01]  /*4c50*/  @!P5 FMUL R20, R20, R20 ;  /* 0x000000141414d220 */ /* 0x002fe20000400000 */
[----:B------:R-:W-:-:S05]  /*4c60*/  FSETP.GEU.AND P5, PT, R69, -126, PT ;  /* 0xc2fc00004500780b */ /* 0x000fca0003fae000 */
[----:B------:R-:W-:Y:S01]  /*4c70*/  @!P4 FMUL R22, R22, 0.5 ;  /* 0x3f0000001616c820 */ /* 0x000fe20000400000 */
[----:B------:R-:W1:Y:S01]  /*4c80*/  MUFU.EX2 R65, R65 ;  /* 0x0000004100417308 */ /* 0x000e620000000800 */
[----:B--2---:R-:W-:Y:S01]  /*4c90*/  @!P2 FMUL R61, R61, R61 ;  /* 0x0000003d3d3da220 */ /* 0x004fe20000400000 */
[----:B------:R-:W-:-:S04]  /*4ca0*/  FSETP.NEU.AND P2, PT, R5, -INF , PT ;  /* 0xff8000000500780b */ /* 0x000fc80003f4d000 */
[----:B------:R-:W-:Y:S01]  /*4cb0*/  FSEL R60, R5, RZ, P2 ;  /* 0x000000ff053c7208 */ /* 0x000fe20001000000 */
[----:B------:R-:W-:Y:S01]  /*4cc0*/  @!P5 FMUL R69, R69, 0.5 ;  /* 0x3f0000004545d820 */ /* 0x000fe20000400000 */
[----:B------:R-:W2:Y:S01]  /*4cd0*/  MUFU.EX2 R22, R22 ;  /* 0x0000001600167308 */ /* 0x000ea20000000800 */
[----:B---3--:R-:W-:Y:S01]  /*4ce0*/  @!P6 FMUL R48, R48, R48 ;  /* 0x000000303030e220 */ /* 0x008fe20000400000 */
[----:B------:R-:W-:Y:S01]  /*4cf0*/  FSETP.GEU.AND P6, PT, R52, -126, PT ;  /* 0xc2fc00003400780b */ /* 0x000fe20003fce000 */
[C---:B------:R-:W-:Y:S01]  /*4d00*/  FMUL R29, R60.reuse, UR25 ;  /* 0x000000193c1d7c20 */ /* 0x040fe20008400000 */
[----:B------:R-:W-:Y:S01]  /*4d10*/  FSETP.GEU.AND P2, PT, R73, -126, PT ;  /* 0xc2fc00004900780b */ /* 0x000fe20003f4e000 */
[----:B------:R-:W-:Y:S01]  /*4d20*/  FADD R77, -R60, R9 ;  /* 0x000000093c4d7221 */ /* 0x000fe20000000100 */
[----:B------:R-:W-:Y:S01]  /*4d30*/  FADD R9, R24, R45 ;  /* 0x0000002d18097221 */ /* 0x000fe20000000000 */
[--C-:B------:R-:W-:Y:S01]  /*4d40*/  FFMA R25, R26, UR25, -R29.reuse ;  /* 0x000000191a197c23 */ /* 0x100fe2000800081d */
[----:B------:R-:W3:Y:S01]  /*4d50*/  MUFU.EX2 R69, R69 ;  /* 0x0000004500457308 */ /* 0x000ee20000000800 */
[----:B-1----:R-:W-:Y:S01]  /*4d60*/  @!P3 FMUL R65, R65, R65 ;  /* 0x000000414141b220 */ /* 0x002fe20000400000 */
[----:B------:R-:W-:Y:S01]  /*4d70*/  FSETP.GEU.AND P3, PT, R56, -126, PT ;  /* 0xc2fc00003800780b */ /* 0x000fe20003f6e000 */
[--C-:B------:R-:W-:Y:S01]  /*4d80*/  FFMA R30, R30, UR25, -R29.reuse ;  /* 0x000000191e1e7c23 */ /* 0x100fe2000800081d */
[--C-:B------:R-:W-:Y:S01]  /*4d90*/  FFMA R27, R27, UR25, -R29.reuse ;  /* 0x000000191b1b7c23 */ /* 0x100fe2000800081d */
[--C-:B------:R-:W-:Y:S01]  /*4da0*/  FFMA R34, R34, UR25, -R29.reuse ;  /* 0x0000001922227c23 */ /* 0x100fe2000800081d */
[--C-:B------:R-:W-:Y:S01]  /*4db0*/  FFMA R31, R31, UR25, -R29.reuse ;  /* 0x000000191f1f7c23 */ /* 0x100fe2000800081d */
[----:B------:R-:W-:Y:S01]  /*4dc0*/  @!P6 FMUL R52, R52, 0.5 ;  /* 0x3f0000003434e820 */ /* 0x000fe20000400000 */
[--C-:B------:R-:W-:Y:S01]  /*4dd0*/  FFMA R26, R35, UR25, -R29.reuse ;  /* 0x00000019231a7c23 */ /* 0x100fe2000800081d */
[----:B--2---:R-:W-:Y:S01]  /*4de0*/  @!P4 FMUL R22, R22, R22 ;  /* 0x000000161616c220 */ /* 0x004fe20000400000 */
[----:B------:R-:W-:Y:S01]  /*4df0*/  FSETP.GEU.AND P4, PT, R25, -126, PT ;  /* 0xc2fc00001900780b */ /* 0x000fe20003f8e000 */
[----:B------:R-:W-:Y:S01]  /*4e00*/  @!P2 FMUL R73, R73, 0.5 ;  /* 0x3f0000004949a820 */ /* 0x000fe20000400000 */
[--C-:B------:R-:W-:Y:S01]  /*4e10*/  FFMA R38, R38, UR25, -R29.reuse ;  /* 0x0000001926267c23 */ /* 0x100fe2000800081d */
[----:B------:R-:W1:Y:S01]  /*4e20*/  MUFU.EX2 R52, R52 ;  /* 0x0000003400347308 */ /* 0x000e620000000800 */
[--C-:B------:R-:W-:Y:S01]  /*4e30*/  FFMA R42, R42, UR25, -R29.reuse ;  /* 0x000000192a2a7c23 */ /* 0x100fe2000800081d */
[----:B------:R-:W-:Y:S01]  /*4e40*/  @!P3 FMUL R56, R56, 0.5 ;  /* 0x3f0000003838b820 */ /* 0x000fe20000400000 */
[--C-:B------:R-:W-:Y:S01]  /*4e50*/  FFMA R59, R59, UR25, -R29.reuse ;  /* 0x000000193b3b7c23 */ /* 0x100fe2000800081d */
[----:B---3--:R-:W-:Y:S01]  /*4e60*/  @!P5 FMUL R69, R69, R69 ;  /* 0x000000454545d220 */ /* 0x008fe20000400000 */
[----:B------:R-:W-:Y:S01]  /*4e70*/  FSETP.GEU.AND P5, PT, R27, -126, PT ;  /* 0xc2fc00001b00780b */ /* 0x000fe20003fae000 */
[--C-:B------:R-:W-:Y:S01]  /*4e80*/  FFMA R63, R63, UR25, -R29.reuse ;  /* 0x000000193f3f7c23 */ /* 0x100fe2000800081d */
[--C-:B------:R-:W-:Y:S01]  /*4e90*/  FFMA R67, R67, UR25, -R29.reuse ;  /* 0x0000001943437c23 */ /* 0x100fe2000800081d */
[----:B------:R-:W2:Y:S01]  /*4ea0*/  MUFU.EX2 R56, R56 ;  /* 0x0000003800387308 */ /* 0x000ea20000000800 */
[--C-:B------:R-:W-:Y:S01]  /*4eb0*/  FFMA R75, R75, UR25, -R29.reuse ;  /* 0x000000194b4b7c23 */ /* 0x100fe2000800081d */
[----:B------:R-:W-:Y:S01]  /*4ec0*/  @!P4 FMUL R25, R25, 0.5 ;  /* 0x3f0000001919c820 */ /* 0x000fe20000400000 */
[--C-:B------:R-:W-:Y:S01]  /*4ed0*/  FFMA R82, R82, UR25, -R29.reuse ;  /* 0x0000001952527c23 */ /* 0x100fe2000800081d */
[--C-:B------:R-:W-:Y:S01]  /*4ee0*/  FFMA R71, R71, UR25, -R29.reuse ;  /* 0x0000001947477c23 */ /* 0x100fe2000800081d */
[--C-:B------:R-:W-:Y:S01]  /*4ef0*/  FFMA R83, R83, UR25, -R29.reuse ;  /* 0x0000001953537c23 */ /* 0x100fe2000800081d */
[--C-:B------:R-:W-:Y:S01]  /*4f00*/  FFMA R79, R79, UR25, -R29.reuse ;  /* 0x000000194f4f7c23 */ /* 0x100fe2000800081d */
[--C-:B------:R-:W-:Y:S01]  /*4f10*/  FFMA R86, R86, UR25, -R29.reuse ;  /* 0x0000001956567c23 */ /* 0x100fe2000800081d */
[----:B------:R-:W3:Y:S01]  /*4f20*/  MUFU.EX2 R73, R73 ;  /* 0x0000004900497308 */ /* 0x000ee20000000800 */
[----:B-1----:R-:W-:Y:S01]  /*4f30*/  @!P6 FMUL R52, R52, R52 ;  /* 0x000000343434e220 */ /* 0x002fe20000400000 */
[----:B------:R-:W-:Y:S01]  /*4f40*/  FSETP.GEU.AND P6, PT, R30, -126, PT ;  /* 0xc2fc00001e00780b */ /* 0x000fe20003fce000 */
[----:B------:R-:W-:Y:S01]  /*4f50*/  @!P5 FMUL R27, R27, 0.5 ;  /* 0x3f0000001b1bd820 */ /* 0x000fe20000400000 */
[----:B------:R-:W-:Y:S01]  /*4f60*/  FFMA R87, R87, UR25, -R29 ;  /* 0x0000001957577c23 */ /* 0x000fe2000800081d */
[----:B------:R-:W-:Y:S01]  /*4f70*/  FMUL R77, R77, UR25 ;  /* 0x000000194d4d7c20 */ /* 0x000fe20008400000 */
[----:B------:R-:W-:-:S02]  /*4f80*/  F2FP.F16.F32.PACK_AB R24, R13, R24 ;  /* 0x000000180d18723e */ /* 0x000fc400000000ff */
[----:B------:R-:W1:Y:S01]  /*4f90*/  MUFU.EX2 R25, R25 ;  /* 0x0000001900197308 */ /* 0x000e620000000800 */
[----:B--2---:R-:W-:Y:S01]  /*4fa0*/  @!P3 FMUL R56, R56, R56 ;  /* 0x000000383838b220 */ /* 0x004fe20000400000 */
[----:B------:R-:W-:-:S05]  /*4fb0*/  FSETP.GEU.AND P3, PT, R34, -126, PT ;  /* 0xc2fc00002200780b */ /* 0x000fca0003f6e000 */
[----:B------:R-:W-:Y:S01]  /*4fc0*/  @!P6 FMUL R30, R30, 0.5 ;  /* 0x3f0000001e1ee820 */ /* 0x000fe20000400000 */
[----:B------:R2:W4:Y:S01]  /*4fd0*/  MUFU.EX2 R64, R27 ;  /* 0x0000001b00407308 */ /* 0x0005220000000800 */
[----:B---3--:R-:W-:Y:S01]  /*4fe0*/  @!P2 FMUL R73, R73, R73 ;  /* 0x000000494949a220 */ /* 0x008fe20000400000 */
[----:B------:R-:W-:-:S05]  /*4ff0*/  FSETP.GEU.AND P2, PT, R31, -126, PT ;  /* 0xc2fc00001f00780b */ /* 0x000fca0003f4e000 */
[----:B------:R-:W-:Y:S01]  /*5000*/  @!P3 FMUL R34, R34, 0.5 ;  /* 0x3f0000002222b820 */ /* 0x000fe20000400000 */
[----:B------:R3:W5:Y:S01]  /*5010*/  MUFU.EX2 R33, R30 ;  /* 0x0000001e00217308 */ /* 0x0007620000000800 */
[----:B--2---:R-:W-:Y:S01]  /*5020*/  FFMA R27, R39, UR25, -R29 ;  /* 0x00000019271b7c23 */ /* 0x004fe2000800081d */
[----:B-1----:R-:W-:Y:S01]  /*5030*/  @!P4 FMUL R25, R25, R25 ;  /* 0x000000191919c220 */ /* 0x002fe20000400000 */
[----:B------:R-:W-:-:S04]  /*5040*/  FSETP.GEU.AND P4, PT, R26, -126, PT ;  /* 0xc2fc00001a00780b */ /* 0x000fc80003f8e000 */
[----:B------:R-:W-:Y:S01]  /*5050*/  @!P2 FMUL R31, R31, 0.5 ;  /* 0x3f0000001f1fa820 */ /* 0x000fe20000400000 */
[----:B------:R1:W2:Y:S01]  /*5060*/  MUFU.EX2 R35, R34 ;  /* 0x0000002200237308 */ /* 0x0002a20000000800 */
[----:B----4-:R-:W-:Y:S01]  /*5070*/  @!P5 FMUL R64, R64, R64 ;  /* 0x000000404040d220 */ /* 0x010fe20000400000 */
[----:B------:R-:W-:Y:S01]  /*5080*/  FSETP.GEU.AND P5, PT, R38, -126, PT ;  /* 0xc2fc00002600780b */ /* 0x000fe20003fae000 */
[----:B---3--:R-:W-:-:S05]  /*5090*/  FFMA R30, R43, UR25, -R29 ;  /* 0x000000192b1e7c23 */ /* 0x008fca000800081d */
[----:B------:R-:W-:Y:S01]  /*50a0*/  @!P4 FMUL R26, R26, 0.5 ;  /* 0x3f0000001a1ac820 */ /* 0x000fe20000400000 */
[----:B-----5:R-:W-:Y:S01]  /*50b0*/  @!P6 FMUL R33, R33, R33 ;  /* 0x000000212121e220 */ /* 0x020fe20000400000 */
[----:B------:R-:W-:Y:S01]  /*50c0*/  FSETP.GEU.AND P6, PT, R27, -126, PT ;  /* 0xc2fc00001b00780b */ /* 0x000fe20003fce000 */
[----:B------:R3:W4:Y:S01]  /*50d0*/  MUFU.EX2 R68, R31 ;  /* 0x0000001f00447308 */ /* 0x0007220000000800 */
[----:B-1----:R-:W-:-:S03]  /*50e0*/  FFMA R34, R51, UR25, -R29 ;  /* 0x0000001933227c23 */ /* 0x002fc6000800081d */
[----:B------:R-:W-:Y:S01]  /*50f0*/  @!P5 FMUL R38, R38, 0.5 ;  /* 0x3f0000002626d820 */ /* 0x000fe20000400000 */
[----:B--2---:R-:W-:Y:S01]  /*5100*/  @!P3 FMUL R35, R35, R35 ;  /* 0x000000232323b220 */ /* 0x004fe20000400000 */
[----:B------:R-:W-:Y:S02]  /*5110*/  FSETP.GEU.AND P3, PT, R30, -126, PT ;  /* 0xc2fc00001e00780b */ /* 0x000fe40003f6e000 */
[----:B------:R1:W2:Y:S01]  /*5120*/  MUFU.EX2 R72, R26 ;  /* 0x0000001a00487308 */ /* 0x0002a20000000800 */
[----:B---3--:R-:W-:-:S03]  /*5130*/  FFMA R31, R47, UR25, -R29 ;  /* 0x000000192f1f7c23 */ /* 0x008fc6000800081d */
[----:B------:R-:W-:-:S04]  /*5140*/  @!P6 FMUL R27, R27, 0.5 ;  /* 0x3f0000001b1be820 */ /* 0x000fc80000400000 */
[----:B------:R3:W5:Y:S01]  /*5150*/  MUFU.EX2 R76, R27 ;  /* 0x0000001b004c7308 */ /* 0x0007620000000800 */
[----:B-1----:R-:W-:Y:S01]  /*5160*/  FFMA R26, R46, UR25, -R29 ;  /* 0x000000192e1a7c23 */ /* 0x002fe2000800081d */
[----:B----4-:R-:W-:Y:S01]  /*5170*/  @!P2 FMUL R68, R68, R68 ;  /* 0x000000444444a220 */ /* 0x010fe20000400000 */
[----:B------:R-:W-:Y:S01]  /*5180*/  FSETP.GEU.AND P2, PT, R42, -126, PT ;  /* 0xc2fc00002a00780b */ /* 0x000fe20003f4e000 */
[----:B------:R-:W-:-:S04]  /*5190*/  @!P3 FMUL R30, R30, 0.5 ;  /* 0x3f0000001e1eb820 */ /* 0x000fc80000400000 */
[----:B------:R-:W1:Y:S01]  /*51a0*/  MUFU.EX2 R39, R38 ;  /* 0x0000002600277308 */ /* 0x000e620000000800 */
[----:B---3--:R-:W-:Y:S01]  /*51b0*/  FFMA R27, R50, UR25, -R29 ;  /* 0x00000019321b7c23 */ /* 0x008fe2000800081d */
[----:B--2---:R-:W-:Y:S01]  /*51c0*/  @!P4 FMUL R72, R72, R72 ;  /* 0x000000484848c220 */ /* 0x004fe20000400000 */
[----:B------:R-:W-:-:S05]  /*51d0*/  FSETP.GEU.AND P4, PT, R26, -126, PT ;  /* 0xc2fc00001a00780b */ /* 0x000fca0003f8e000 */
[----:B------:R2:W3:Y:S01]  /*51e0*/  MUFU.EX2 R46, R30 ;  /* 0x0000001e002e7308 */ /* 0x0004e20000000800 */
[----:B-----5:R-:W-:Y:S01]  /*51f0*/  @!P6 FMUL R76, R76, R76 ;  /* 0x0000004c4c4ce220 */ /* 0x020fe20000400000 */
[----:B------:R-:W-:Y:S01]  /*5200*/  FSETP.GEU.AND P6, PT, R27, -126, PT ;  /* 0xc2fc00001b00780b */ /* 0x000fe20003fce000 */
[----:B------:R-:W-:-:S05]  /*5210*/  @!P2 FMUL R42, R42, 0.5 ;  /* 0x3f0000002a2aa820 */ /* 0x000fca0000400000 */
[----:B------:R-:W-:Y:S01]  /*5220*/  @!P4 FMUL R26, R26, 0.5 ;  /* 0x3f0000001a1ac820 */ /* 0x000fe20000400000 */
[----:B-1----:R-:W-:Y:S01]  /*5230*/  @!P5 FMUL R39, R39, R39 ;  /* 0x000000272727d220 */ /* 0x002fe20000400000 */
[----:B------:R-:W-:Y:S01]  /*5240*/  FSETP.GEU.AND P5, PT, R31, -126, PT ;  /* 0xc2fc00001f00780b */ /* 0x000fe20003fae000 */
[----:B--2---:R-:W-:Y:S01]  /*5250*/  FFMA R30, R54, UR25, -R29 ;  /* 0x00000019361e7c23 */ /* 0x004fe2000800081d */
[----:B------:R-:W1:Y:S03]  /*5260*/  MUFU.EX2 R43, R42 ;  /* 0x0000002a002b7308 */ /* 0x000e660000000800 */
[----:B------:R-:W-:Y:S01]  /*5270*/  @!P6 FMUL R27, R27, 0.5 ;  /* 0x3f0000001b1be820 */ /* 0x000fe20000400000 */
[----:B---3--:R-:W-:Y:S01]  /*5280*/  @!P3 FMUL R46, R46, R46 ;  /* 0x0000002e2e2eb220 */ /* 0x008fe20000400000 */
[----:B------:R-:W-:-:S03]  /*5290*/  FSETP.GEU.AND P3, PT, R30, -126, PT ;  /* 0xc2fc00001e00780b */ /* 0x000fc60003f6e000 */
[----:B------:R2:W3:Y:S03]  /*52a0*/  MUFU.EX2 R51, R27 ;  /* 0x0000001b00337308 */ /* 0x0004e60000000800 */
[----:B------:R-:W-:-:S05]  /*52b0*/  @!P5 FMUL R31, R31, 0.5 ;  /* 0x3f0000001f1fd820 */ /* 0x000fca0000400000 */
[----:B------:R4:W5:Y:S01]  /*52c0*/  MUFU.EX2 R47, R26 ;  /* 0x0000001a002f7308 */ /* 0x0009620000000800 */
[----:B-1----:R-:W-:Y:S01]  /*52d0*/  @!P2 FMUL R43, R43, R43 ;  /* 0x0000002b2b2ba220 */ /* 0x002fe20000400000 */
[----:B------:R-:W-:Y:S01]  /*52e0*/  FSETP.GEU.AND P2, PT, R34, -126, PT ;  /* 0xc2fc00002200780b */ /* 0x000fe20003f4e000 */
[----:B------:R-:W-:Y:S01]  /*52f0*/  @!P3 FMUL R30, R30, 0.5 ;  /* 0x3f0000001e1eb820 */ /* 0x000fe20000400000 */
[----:B--2---:R-:W-:-:S04]  /*5300*/  FFMA R27, R62, UR25, -R29 ;  /* 0x000000193e1b7c23 */ /* 0x004fc8000800081d */
[----:B------:R1:W2:Y:S01]  /*5310*/  MUFU.EX2 R50, R31 ;  /* 0x0000001f00327308 */ /* 0x0002a20000000800 */
[----:B----4-:R-:W-:Y:S01]  /*5320*/  FFMA R26, R55, UR25, -R29 ;  /* 0x00000019371a7c23 */ /* 0x010fe2000800081d */
[----:B---3--:R-:W-:Y:S01]  /*5330*/  @!P6 FMUL R51, R51, R51 ;  /* 0x000000333333e220 */ /* 0x008fe20000400000 */
[----:B------:R-:W-:-:S04]  /*5340*/  FSETP.GEU.AND P6, PT, R59, -126, PT ;  /* 0xc2fc00003b00780b */ /* 0x000fc80003fce000 */
[----:B------:R-:W-:Y:S01]  /*5350*/  @!P2 FMUL R34, R34, 0.5 ;  /* 0x3f0000002222a820 */ /* 0x000fe20000400000 */
[----:B------:R3:W4:Y:S01]  /*5360*/  MUFU.EX2 R55, R30 ;  /* 0x0000001e00377308 */ /* 0x0007220000000800 */
[----:B-1----:R-:W-:Y:S01]  /*5370*/  FFMA R31, R58, UR25, -R29 ;  /* 0x000000193a1f7c23 */ /* 0x002fe2000800081d */
[----:B-----5:R-:W-:Y:S01]  /*5380*/  @!P4 FMUL R47, R47, R47 ;  /* 0x0000002f2f2fc220 */ /* 0x020fe20000400000 */
[----:B------:R-:W-:-:S05]  /*5390*/  FSETP.GEU.AND P4, PT, R26, -126, PT ;  /* 0xc2fc00001a00780b */ /* 0x000fca0003f8e000 */
[----:B------:R-:W-:Y:S01]  /*53a0*/  @!P6 FMUL R59, R59, 0.5 ;  /* 0x3f0000003b3be820 */ /* 0x000fe20000400000 */
[----:B--2---:R-:W-:Y:S01]  /*53b0*/  @!P5 FMUL R50, R50, R50 ;  /* 0x000000323232d220 */ /* 0x004fe20000400000 */
[----:B------:R-:W-:Y:S01]  /*53c0*/  FSETP.GEU.AND P5, PT, R31, -126, PT ;  /* 0xc2fc00001f00780b */ /* 0x000fe20003fae000 */
[----:B------:R1:W2:Y:S01]  /*53d0*/  MUFU.EX2 R54, R34 ;  /* 0x0000002200367308 */ /* 0x0002a20000000800 */
[----:B---3--:R-:W-:-:S04]  /*53e0*/  FFMA R30, R70, UR25, -R29 ;  /* 0x00000019461e7c23 */ /* 0x008fc8000800081d */
[----:B------:R-:W-:Y:S01]  /*53f0*/  @!P4 FMUL R26, R26, 0.5 ;  /* 0x3f0000001a1ac820 */ /* 0x000fe20000400000 */
[----:B----4-:R-:W-:Y:S01]  /*5400*/  @!P3 FMUL R55, R55, R55 ;  /* 0x000000373737b220 */ /* 0x010fe20000400000 */
[----:B------:R-:W-:Y:S01]  /*5410*/  FSETP.GEU.AND P3, PT, R63, -126, PT ;  /* 0xc2fc00003f00780b */ /* 0x000fe20003f6e000 */
[----:B------:R-:W3:Y:S01]  /*5420*/  MUFU.EX2 R59, R59 ;  /* 0x0000003b003b7308 */ /* 0x000ee20000000800 */
[----:B-1----:R-:W-:Y:S01]  /*5430*/  FADD R34, R36, R69 ;  /* 0x0000004524227221 */ /* 0x002fe20000000000 */
[----:B------:R-:W-:Y:S02]  /*5440*/  F2FP.F16.F32.PACK_AB R36, R37, R36 ;  /* 0x000000242524723e */ /* 0x000fe400000000ff */
[----:B------:R-:W-:Y:S01]  /*5450*/  @!P5 FMUL R31, R31, 0.5 ;  /* 0x3f0000001f1fd820 */ /* 0x000fe20000400000 */
[----:B------:R-:W-:Y:S01]  /*5460*/  FADD R34, R11, R34 ;  /* 0x000000220b227221 */ /* 0x000fe20000000000 */
[----:B------:R-:W-:Y:S02]  /*5470*/  FADD R11, R10, R57 ;  /* 0x000000390a0b7221 */ /* 0x000fe40000000000 */
[----:B------:R1:W4:Y:S01]  /*5480*/  MUFU.EX2 R58, R26 ;  /* 0x0000001a003a7308 */ /* 0x0003220000000800 */
[----:B--2---:R-:W-:Y:S01]  /*5490*/  @!P2 FMUL R54, R54, R54 ;  /* 0x000000363636a220 */ /* 0x004fe20000400000 */
[----:B------:R-:W-:-:S02]  /*54a0*/  FSETP.GEU.AND P2, PT, R27, -126, PT ;  /* 0xc2fc00001b00780b */ /* 0x000fc40003f4e000 */
[----:B------:R-:W-:-:S04]  /*54b0*/  @!P3 FMUL R63, R63, 0.5 ;  /* 0x3f0000003f3fb820 */ /* 0x000fc80000400000 */
[----:B------:R2:W5:Y:S01]  /*54c0*/  MUFU.EX2 R62, R31 ;  /* 0x0000001f003e7308 */ /* 0x0005620000000800 */
[----:B-1----:R-:W-:Y:S01]  /*54d0*/  FFMA R26, R66, UR25, -R29 ;  /* 0x00000019421a7c23 */ /* 0x002fe2000800081d */
[----:B---3--:R-:W-:Y:S01]  /*54e0*/  @!P6 FMUL R59, R59, R59 ;  /* 0x0000003b3b3be220 */ /* 0x008fe20000400000 */
[----:B------:R-:W-:-:S04]  /*54f0*/  FSETP.GEU.AND P6, PT, R30, -126, PT ;  /* 0xc2fc00001e00780b */ /* 0x000fc80003fce000 */
[----:B------:R-:W-:Y:S01]  /*5500*/  @!P2 FMUL R27, R27, 0.5 ;  /* 0x3f0000001b1ba820 */ /* 0x000fe20000400000 */
[----:B------:R-:W1:Y:S01]  /*5510*/  MUFU.EX2 R63, R63 ;  /* 0x0000003f003f7308 */ /* 0x000e620000000800 */
[----:B----4-:R-:W-:Y:S01]  /*5520*/  @!P4 FMUL R58, R58, R58 ;  /* 0x0000003a3a3ac220 */ /* 0x010fe20000400000 */
[----:B------:R-:W-:Y:S01]  /*5530*/  FSETP.GEU.AND P4, PT, R26, -126, PT ;  /* 0xc2fc00001a00780b */ /* 0x000fe20003f8e000 */
[----:B--2---:R-:W-:-:S05]  /*5540*/  FFMA R31, R78, UR25, -R29 ;  /* 0x000000194e1f7c23 */ /* 0x004fca000800081d */
[----:B------:R-:W-:Y:S01]  /*5550*/  @!P6 FMUL R30, R30, 0.5 ;  /* 0x3f0000001e1ee820 */ /* 0x000fe20000400000 */
[----:B-----5:R-:W-:Y:S01]  /*5560*/  @!P5 FMUL R62, R62, R62 ;  /* 0x0000003e3e3ed220 */ /* 0x020fe20000400000 */
[----:B------:R-:W-:Y:S01]  /*5570*/  FSETP.GEU.AND P5, PT, R67, -126, PT ;  /* 0xc2fc00004300780b */ /* 0x000fe20003fae000 */
[----:B------:R2:W3:Y:S04]  /*5580*/  MUFU.EX2 R66, R27 ;  /* 0x0000001b00427308 */ /* 0x0004e80000000800 */
[----:B------:R-:W-:Y:S01]  /*5590*/  @!P4 FMUL R26, R26, 0.5 ;  /* 0x3f0000001a1ac820 */ /* 0x000fe20000400000 */
[----:B-1----:R-:W-:-:S03]  /*55a0*/  @!P3 FMUL R63, R63, R63 ;  /* 0x0000003f3f3fb220 */ /* 0x002fc60000400000 */
[----:B------:R1:W4:Y:S01]  /*55b0*/  MUFU.EX2 R70, R26 ;  /* 0x0000001a00467308 */ /* 0x0003220000000800 */
[----:B--2---:R-:W-:-:S03]  /*55c0*/  FFMA R27, R74, UR25, -R29 ;  /* 0x000000194a1b7c23 */ /* 0x004fc6000800081d */
[----:B------:R-:W-:Y:S02]  /*55d0*/  @!P5 FMUL R67, R67, 0.5 ;  /* 0x3f0000004343d820 */ /* 0x000fe40000400000 */
[----:B------:R-:W-:Y:S02]  /*55e0*/  FSETP.GEU.AND P3, PT, R27, -126, PT ;  /* 0xc2fc00001b00780b */ /* 0x000fe40003f6e000 */
[----:B------:R2:W5:Y:S01]  /*55f0*/  MUFU.EX2 R74, R30 ;  /* 0x0000001e004a7308 */ /* 0x0005620000000800 */
[----:B---3--:R-:W-:Y:S01]  /*5600*/  @!P2 FMUL R66, R66, R66 ;  /* 0x000000424242a220 */ /* 0x008fe20000400000 */
[----:B------:R-:W-:Y:S01]  /*5610*/  FSETP.GEU.AND P2, PT, R71, -126, PT ;  /* 0xc2fc00004700780b */ /* 0x000fe20003f4e000 */
[----:B-1----:R-:W-:Y:S01]  /*5620*/  FADD R26, R32, R61 ;  /* 0x0000003d201a7221 */ /* 0x002fe20000000000 */
[----:B------:R-:W-:-:S03]  /*5630*/  F2FP.F16.F32.PACK_AB R32, R21, R32 ;  /* 0x000000201520723e */ /* 0x000fc600000000ff */
[----:B------:R-:W-:Y:S01]  /*5640*/  FADD R29, R9, R26 ;  /* 0x0000001a091d7221 */ /* 0x000fe20000000000 */
[----:B------:R-:W1:Y:S01]  /*5650*/  MUFU.EX2 R67, R67 ;  /* 0x0000004300437308 */ /* 0x000e620000000800 */
[----:B----4-:R-:W-:Y:S01]  /*5660*/  @!P4 FMUL R70, R70, R70 ;  /* 0x000000464646c220 */ /* 0x010fe20000400000 */
[----:B------:R-:W-:Y:S01]  /*5670*/  FSETP.GEU.AND P4, PT, R75, -126, PT ;  /* 0xc2fc00004b00780b */ /* 0x000fe20003f8e000 */
[----:B------:R-:W-:Y:S01]  /*5680*/  @!P3 FMUL R27, R27, 0.5 ;  /* 0x3f0000001b1bb820 */ /* 0x000fe20000400000 */
[----:B------:R-:W-:Y:S01]  /*5690*/  FADD R9, R13, R40 ;  /* 0x000000280d097221 */ /* 0x000fe20000000000 */
[----:B--2---:R-:W-:Y:S01]  /*56a0*/  FADD R30, R21, R48 ;  /* 0x00000030151e7221 */ /* 0x004fe20000000000 */
[----:B------:R-:W-:Y:S01]  /*56b0*/  FADD R26, R17, R44 ;  /* 0x0000002c111a7221 */ /* 0x000fe20000000000 */
[----:B------:R-:W-:Y:S01]  /*56c0*/  @!P2 FMUL R71, R71, 0.5 ;  /* 0x3f0000004747a820 */ /* 0x000fe20000400000 */
[----:B------:R2:W3:Y:S01]  /*56d0*/  MUFU.EX2 R78, R27 ;  /* 0x0000001b004e7308 */ /* 0x0004e20000000800 */
[----:B-----5:R-:W-:Y:S01]  /*56e0*/  @!P6 FMUL R74, R74, R74 ;  /* 0x0000004a4a4ae220 */ /* 0x020fe20000400000 */
[----:B------:R-:W-:Y:S01]  /*56f0*/  FSETP.GEU.AND P6, PT, R82, -126, PT ;  /* 0xc2fc00005200780b */ /* 0x000fe20003fce000 */
[----:B------:R-:W-:Y:S01]  /*5700*/  FADD R80, R35, R70 ;  /* 0x0000004623507221 */ /* 0x000fe20000000000 */
[----:B------:R-:W-:Y:S01]  /*5710*/  FADD R29, R29, R34 ;  /* 0x000000221d1d7221 */ /* 0x000fe20000000000 */
[----:B------:R-:W-:-:S02]  /*5720*/  F2FP.F16.F32.PACK_AB R40, R40, R45 ;  /* 0x0000002d2828723e */ /* 0x000fc400000000ff */
[----:B------:R-:W-:Y:S01]  /*5730*/  @!P4 FMUL R75, R75, 0.5 ;  /* 0x3f0000004b4bc820 */ /* 0x000fe20000400000 */
[----:B------:R-:W4:Y:S01]  /*5740*/  MUFU.EX2 R71, R71 ;  /* 0x0000004700477308 */ /* 0x000f220000000800 */
[----:B-1----:R-:W-:Y:S01]  /*5750*/  @!P5 FMUL R67, R67, R67 ;  /* 0x000000434343d220 */ /* 0x002fe20000400000 */
[----:B------:R-:W-:Y:S01]  /*5760*/  FSETP.GEU.AND P5, PT, R31, -126, PT ;  /* 0xc2fc00001f00780b */ /* 0x000fe20003fae000 */
[----:B--2---:R-:W-:Y:S01]  /*5770*/  FADD R27, R37, R52 ;  /* 0x00000034251b7221 */ /* 0x004fe20000000000 */
[----:B------:R-:W-:Y:S02]  /*5780*/  F2FP.F16.F32.PACK_AB R37, R54, R51 ;  /* 0x000000333625723e */ /* 0x000fe400000000ff */
[----:B------:R-:W-:Y:S01]  /*5790*/  F2FP.F16.F32.PACK_AB R44, R44, R53 ;  /* 0x000000352c2c723e */ /* 0x000fe200000000ff */
[----:B------:R-:W-:Y:S01]  /*57a0*/  @!P6 FMUL R82, R82, 0.5 ;  /* 0x3f0000005252e820 */ /* 0x000fe20000400000 */
[----:B------:R-:W1:Y:S01]  /*57b0*/  MUFU.EX2 R75, R75 ;  /* 0x0000004b004b7308 */ /* 0x000e620000000800 */
[----:B---3--:R-:W-:Y:S01]  /*57c0*/  @!P3 FMUL R78, R78, R78 ;  /* 0x0000004e4e4eb220 */ /* 0x008fe20000400000 */
[----:B------:R-:W-:Y:S01]  /*57d0*/  FSETP.GEU.AND P3, PT, R83, -126, PT ;  /* 0xc2fc00005300780b */ /* 0x000fe20003f6e000 */
[----:B------:R-:W-:Y:S01]  /*57e0*/  FADD R38, R26, R27 ;  /* 0x0000001b1a267221 */ /* 0x000fe20000000000 */
[----:B------:R-:W-:Y:S01]  /*57f0*/  FADD R26, R14, R65 ;  /* 0x000000410e1a7221 */ /* 0x000fe20000000000 */
[----:B------:R-:W-:Y:S01]  /*5800*/  FADD R84, R43, R78 ;  /* 0x0000004e2b547221 */ /* 0x000fe20000000000 */
[----:B------:R-:W-:Y:S01]  /*5810*/  F2FP.F16.F32.PACK_AB R34, R23, R14 ;  /* 0x0000000e1722723e */ /* 0x000fe200000000ff */
[----:B------:R-:W-:Y:S01]  /*5820*/  @!P5 FMUL R31, R31, 0.5 ;  /* 0x3f0000001f1fd820 */ /* 0x000fe20000400000 */
[----:B------:R-:W2:Y:S01]  /*5830*/  MUFU.EX2 R82, R82 ;  /* 0x0000005200527308 */ /* 0x000ea20000000800 */
[----:B----4-:R-:W-:Y:S01]  /*5840*/  @!P2 FMUL R71, R71, R71 ;  /* 0x000000474747a220 */ /* 0x010fe20000400000 */
[----:B------:R-:W-:-:S02]  /*5850*/  FSETP.GEU.AND P2, PT, R77, -126, PT ;  /* 0xc2fc00004d00780b */ /* 0x000fc40003f4e000 */
[----:B------:R-:W-:Y:S02]  /*5860*/  F2FP.F16.F32.PACK_AB R45, R67, R70 ;  /* 0x00000046432d723e */ /* 0x000fe400000000ff */
[----:B------:R-:W-:Y:S01]  /*5870*/  F2FP.F16.F32.PACK_AB R48, R48, R61 ;  /* 0x0000003d3030723e */ /* 0x000fe200000000ff */
[----:B------:R-:W-:Y:S01]  /*5880*/  @!P3 FMUL R83, R83, 0.5 ;  /* 0x3f0000005353b820 */ /* 0x000fe20000400000 */
[----:B------:R3:W4:Y:S01]  /*5890*/  MUFU.EX2 R60, R31 ;  /* 0x0000001f003c7308 */ /* 0x0007220000000800 */
[----:B-1----:R-:W-:Y:S01]  /*58a0*/  @!P4 FMUL R75, R75, R75 ;  /* 0x0000004b4b4bc220 */ /* 0x002fe20000400000 */
[----:B------:R-:W-:Y:S02]  /*58b0*/  FSETP.GEU.AND P4, PT, R79, -126, PT ;  /* 0xc2fc00004f00780b */ /* 0x000fe40003f8e000 */
[----:B------:R-:W-:Y:S01]  /*58c0*/  F2FP.F16.F32.PACK_AB R52, R52, R69 ;  /* 0x000000453434723e */ /* 0x000fe200000000ff */
[----:B------:R-:W-:Y:S02]  /*58d0*/  FADD R81, R46, R75 ;  /* 0x0000004b2e517221 */ /* 0x000fe40000000000 */
        /* <DEDUP_REMOVED lines=9> */
[----:B------:R-:W-:Y:S01]  /*5970*/  FADD R27, R9, R26 ;  /* 0x0000001a091b7221 */ /* 0x000fe20000000000 */
[----:B----4-:R-:W-:Y:S01]  /*5980*/  @!P5 FMUL R60, R60, R60 ;  /* 0x0000003c3c3cd220 */ /* 0x010fe20000400000 */
[----:B------:R-:W-:Y:S01]  /*5990*/  FSETP.GEU.AND P5, PT, R86, -126, PT ;  /* 0xc2fc00005600780b */ /* 0x000fe20003fae000 */
[----:B------:R-:W-:Y:S01]  /*59a0*/  FADD R9, R15, R18 ;  /* 0x000000120f097221 */ /* 0x000fe20000000000 */
[----:B------:R-:W-:Y:S01]  /*59b0*/  FADD R26, R23, R22 ;  /* 0x00000016171a7221 */ /* 0x000fe20000000000 */
[----:B------:R-:W2:Y:S01]  /*59c0*/  MUFU.EX2 R79, R79 ;  /* 0x0000004f004f7308 */ /* 0x000ea20000000800 */
[----:B------:R-:W-:Y:S01]  /*59d0*/  FADD R42, R11, R30 ;  /* 0x0000001e0b2a7221 */ /* 0x000fe20000000000 */
[----:B------:R-:W-:Y:S01]  /*59e0*/  @!P6 FMUL R87, R87, 0.5 ;  /* 0x3f0000005757e820 */ /* 0x000fe20000400000 */
[----:B------:R-:W-:Y:S01]  /*59f0*/  FADD R11, R19, R20 ;  /* 0x00000014130b7221 */ /* 0x000fe20000000000 */
[----:B-1----:R-:W-:Y:S01]  /*5a00*/  @!P3 FMUL R83, R83, R83 ;  /* 0x000000535353b220 */ /* 0x002fe20000400000 */
[----:B------:R-:W-:Y:S01]  /*5a10*/  FSETP.GEU.AND P3, PT, R12, -126, PT ;  /* 0xc2fc00000c00780b */ /* 0x000fe20003f6e000 */
[----:B------:R-:W-:Y:S01]  /*5a20*/  FADD R30, R41, R56 ;  /* 0x00000038291e7221 */ /* 0x000fe20000000000 */
[----:B------:R-:W-:Y:S01]  /*5a30*/  FADD R26, R9, R26 ;  /* 0x0000001a091a7221 */ /* 0x000fe20000000000 */
[----:B------:R-:W1:Y:S01]  /*5a40*/  MUFU.EX2 R87, R87 ;  /* 0x0000005700577308 */ /* 0x000e620000000800 */
[----:B------:R-:W-:Y:S01]  /*5a50*/  FADD R9, R25, R62 ;  /* 0x0000003e19097221 */ /* 0x000fe20000000000 */
[----:B------:R-:W-:Y:S01]  /*5a60*/  @!P5 FMUL R86, R86, 0.5 ;  /* 0x3f0000005656d820 */ /* 0x000fe20000400000 */
[----:B------:R-:W-:Y:S01]  /*5a70*/  FADD R11, R11, R30 ;  /* 0x0000001e0b0b7221 */ /* 0x000fe20000000000 */
[----:B------:R-:W-:Y:S01]  /*5a80*/  FADD R30, R64, R59 ;  /* 0x0000003b401e7221 */ /* 0x000fe20000000000 */
[----:B------:R-:W-:Y:S01]  /*5a90*/  FADD R120, R9, R84 ;  /* 0x0000005409787221 */ /* 0x000fe20000000000 */
[----:B------:R-:W-:Y:S01]  /*5aa0*/  FADD R125, R80, R85 ;  /* 0x00000055507d7221 */ /* 0x000fe20000000000 */
[----:B------:R-:W-:Y:S01]  /*5ab0*/  FADD R9, R33, R66 ;  /* 0x0000004221097221 */ /* 0x000fe20000000000 */
[----:B------:R-:W3:Y:S01]  /*5ac0*/  MUFU.EX2 R86, R86 ;  /* 0x0000005600567308 */ /* 0x000ee20000000800 */
[----:B------:R-:W-:Y:S01]  /*5ad0*/  FADD R80, R47, R60 ;  /* 0x0000003c2f507221 */ /* 0x000fe20000000000 */
[----:B------:R-:W-:Y:S01]  /*5ae0*/  FADD R122, R30, R81 ;  /* 0x000000511e7a7221 */ /* 0x000fe20000000000 */
[----:B------:R-:W-:Y:S01]  /*5af0*/  @!P3 FMUL R12, R12, 0.5 ;  /* 0x3f0000000c0cb820 */ /* 0x000fe20000400000 */
[----:B------:R-:W-:Y:S01]  /*5b00*/  FADD R30, R72, R67 ;  /* 0x00000043481e7221 */ /* 0x000fe20000000000 */
[----:B------:R-:W-:Y:S01]  /*5b10*/  FADD R81, R54, R83 ;  /* 0x0000005336517221 */ /* 0x000fe20000000000 */
[----:B--2---:R-:W-:Y:S01]  /*5b20*/  @!P4 FMUL R79, R79, R79 ;  /* 0x0000004f4f4fc220 */ /* 0x004fe20000400000 */
[----:B------:R-:W-:Y:S01]  /*5b30*/  FADD R123, R9, R80 ;  /* 0x00000050097b7221 */ /* 0x000fe20000000000 */
[----:B------:R-:W-:Y:S01]  /*5b40*/  MUFU.EX2 R77, R77 ;  /* 0x0000004d004d7308 */ /* 0x000fe20000000800 */
[----:B-1----:R-:W-:Y:S01]  /*5b50*/  @!P6 FMUL R87, R87, R87 ;  /* 0x000000575757e220 */ /* 0x002fe20000400000 */
[----:B------:R-:W-:Y:S01]  /*5b60*/  FADD R127, R30, R81 ;  /* 0x000000511e7f7221 */ /* 0x000fe20000000000 */
[----:B------:R-:W-:Y:S01]  /*5b70*/  FADD R80, R39, R74 ;  /* 0x0000004a27507221 */ /* 0x000fe20000000000 */
[----:B------:R-:W-:Y:S01]  /*5b80*/  FADD R30, R68, R63 ;  /* 0x0000003f441e7221 */ /* 0x000fe20000000000 */
[----:B------:R-:W-:Y:S01]  /*5b90*/  FADD R85, R50, R79 ;  /* 0x0000004f32557221 */ /* 0x000fe20000000000 */
[----:B------:R-:W-:Y:S01]  /*5ba0*/  FADD R81, R76, R71 ;  /* 0x000000474c517221 */ /* 0x000fe20000000000 */
[----:B------:R-:W-:Y:S01]  /*5bb0*/  FADD R84, R58, R87 ;  /* 0x000000573a547221 */ /* 0x000fe20000000000 */
[----:B------:R-:W1:Y:S01]  /*5bc0*/  MUFU.EX2 R9, R12 ;  /* 0x0000000c00097308 */ /* 0x000e620000000800 */
[----:B---3--:R-:W-:Y:S01]  /*5bd0*/  @!P5 FMUL R86, R86, R86 ;  /* 0x000000565656d220 */ /* 0x008fe20000400000 */
[----:B------:R-:W-:Y:S01]  /*5be0*/  FADD R30, R30, R85 ;  /* 0x000000551e1e7221 */ /* 0x000fe20000000000 */
        /* <DEDUP_REMOVED lines=13> */
[----:B------:R-:W-:Y:S01]  /*5cc0*/  SHF.L.U32 R11, R7, 0x1f, RZ ;  /* 0x0000001f070b7819 */ /* 0x000fe200000006ff */
[----:B------:R-:W-:Y:S01]  /*5cd0*/  FADD R120, R120, R123 ;  /* 0x0000007b78787221 */ /* 0x000fe20000000000 */
[----:B------:R-:W-:Y:S01]  /*5ce0*/  FADD R26, R29, R26 ;  /* 0x0000001a1d1a7221 */ /* 0x000fe20000000000 */
[----:B-1----:R-:W-:Y:S01]  /*5cf0*/  @!P3 FMUL R9, R9, R9 ;  /* 0x000000090909b220 */ /* 0x002fe20000400000 */
[----:B------:R-:W-:Y:S01]  /*5d00*/  @!P2 FMUL R77, R77, R77 ;  /* 0x0000004d4d4da220 */ /* 0x000fe20000400000 */
[----:B------:R-:W-:Y:S01]  /*5d10*/  FADD R120, R120, R81 ;  /* 0x0000005178787221 */ /* 0x000fe20000000000 */
[----:B------:R1:W2:Y:S01]  /*5d20*/  SYNCS.PHASECHK.TRANS64.TRYWAIT P2, [UR6+0x18000], R11 ;  /* 0x0180000bff0075a7 */ /* 0x0002a20008040146 */
[----:B------:R-:W-:Y:S01]  /*5d30*/  F2FP.F16.F32.PACK_AB R27, R68, R33 ;  /* 0x00000021441b723e */ /* 0x000fe200000000ff */
[----:B------:R-:W-:Y:S01]  /*5d40*/  FFMA R2, R9, R2, R26 ;  /* 0x0000000209027223 */ /* 0x000fe2000000001a */
[----:B------:R-:W-:Y:S01]  /*5d50*/  F2FP.F16.F32.PACK_AB R29, R72, R35 ;  /* 0x00000023481d723e */ /* 0x000fe200000000ff */
[----:B------:R-:W-:Y:S01]  /*5d60*/  FFMA R0, R77, R0, R120 ;  /* 0x000000004d007223 */ /* 0x000fe20000000078 */
[----:B------:R-:W-:Y:S01]  /*5d70*/  F2FP.F16.F32.PACK_AB R31, R76, R39 ;  /* 0x000000274c1f723e */ /* 0x000fe200000000ff */
[----:B------:R-:W-:Y:S01]  /*5d80*/  FMUL R88, R88, R9 ;  /* 0x0000000958587220 */ /* 0x000fe20000400000 */
[----:B------:R-:W-:Y:S01]  /*5d90*/  F2FP.F16.F32.PACK_AB R33, R46, R43 ;  /* 0x0000002b2e21723e */ /* 0x000fe200000000ff */
[----:B------:R-:W-:Y:S01]  /*5da0*/  FMUL R89, R89, R9 ;  /* 0x0000000959597220 */ /* 0x000fe20000400000 */
[----:B------:R-:W-:Y:S01]  /*5db0*/  F2FP.F16.F32.PACK_AB R35, R50, R47 ;  /* 0x0000002f3223723e */ /* 0x000fe200000000ff */
[-C--:B------:R-:W-:Y:S01]  /*5dc0*/  FMUL R92, R92, R9.reuse ;  /* 0x000000095c5c7220 */ /* 0x080fe20000400000 */
[----:B------:R-:W-:Y:S01]  /*5dd0*/  F2FP.F16.F32.PACK_AB R38, R41, R16 ;  /* 0x000000102926723e */ /* 0x000fe200000000ff */
[----:B------:R-:W-:Y:S01]  /*5de0*/  FMUL R93, R93, R9 ;  /* 0x000000095d5d7220 */ /* 0x000fe20000400000 */
[----:B------:R-:W-:Y:S01]  /*5df0*/  F2FP.F16.F32.PACK_AB R42, R18, R49 ;  /* 0x00000031122a723e */ /* 0x000fe200000000ff */
[-C--:B------:R-:W-:Y:S01]  /*5e00*/  FMUL R96, R96, R9.reuse ;  /* 0x0000000960607220 */ /* 0x080fe20000400000 */
        /* <DEDUP_REMOVED lines=39> */
[----:B------:R-:W-:Y:S01]  /*6080*/  F2FP.F16.F32.PACK_AB R54, R56, R73 ;  /* 0x000000493836723e */ /* 0x000fe200000000ff */
[----:B-12---:R-:W-:Y:S06]  /*6090*/  @!P0 BRA `(.L_x_27) ;  /* 0x0000000000048947 */ /* 0x006fec0003800000 */
[----:B------:R-:W-:Y:S01]  /*60a0*/  BPT.TRAP 0x1 ;  /* 0x000000040000795c */ /* 0x000fe20000300000 */
.L_x_27:
[----:B------:R-:W-:Y:S05]  /*60b0*/  @P2 BRA `(.L_x_28) ;  /* 0x0000000000082947 */ /* 0x000fea0003800000 */
[----:B------:R-:W1:Y:S02]  /*60c0*/  SYNCS.PHASECHK.TRANS64.TRYWAIT P2, [UR6+0x18000], R11 ;  /* 0x0180000bff0075a7 */ /* 0x000e640008040146 */
[----:B-1----:R-:W-:Y:S05]  /*60d0*/  @!P2 BRA `(.L_x_29) ;  /* 0x0000005c0018a947 */ /* 0x002fea0003800000 */
.L_x_28:
[----:B------:R-:W-:Y:S01]  /*60e0*/  ULEA UR6, UR24, UR20, 0xa ;  /* 0x0000001418067291 */ /* 0x000fe2000f8e503f */
[----:B------:R-:W-:Y:S01]  /*60f0*/  WARPGROUP.ARRIVE ;  /* 0x00000000000079c5 */ /* 0x000fe20000000000 */
[----:B------:R-:W-:Y:S01]  /*6100*/  UMOV UR7, 0x40000040 ;  /* 0x4000004000077882 */ /* 0x000fe20000000000 */
[----:B------:R-:W-:Y:S01]  /*6110*/  UMOV UR11, 0x40000040 ;  /* 0x40000040000b7882 */ /* 0x000fe20000000000 */
[----:B------:R-:W-:Y:S01]  /*6120*/  UIADD3 UR10, UR6, 0x80, URZ ;  /* 0x00000080060a7890 */ /* 0x000fe2000fffe03f */
[----:B------:R-:W-:-:S04]  /*6130*/  F2FP.F16.F32.PACK_AB R55, R87, R86 ;  /* 0x000000565737723e */ /* 0x000fc800000000ff */
[----:B------:R-:W-:Y:S01]  /*6140*/  HGMMA.64x64x16.F32 R88, R24, gdesc[UR4].tnspB, R88, gsb0 ;  /* 0x40e0000418587df0 */ /* 0x000fe20008000858 */
[----:B------:R-:W-:Y:S02]  /*6150*/  UMOV UR7, 0x40000040 ;  /* 0x4000004000077882 */ /* 0x000fe40000000000 */
        /* <DEDUP_REMOVED lines=25> */
[----:B------:R-:W-:Y:S01]  /*62f0*/  UIADD3 UR6, UR6, 0x380, URZ ;  /* 0x0000038006067890 */ /* 0x000fe2000fffe03f */
[----:B------:R-:W-:Y:S02]  /*6300*/  WARPGROUP.DEPBAR.LE gsb0, 0x0 ;  /* 0x00008000000079c5 */ /* 0x000fe40000010000 */
[----:B------:R-:W-:-:S06]  /*6310*/  WARPGROUP.ARRIVE ;  /* 0x00000000000079c5 */ /* 0x000fcc0000000000 */
[----:B------:R-:W-:Y:S03]  /*6320*/  HGMMA.64x64x16.F32 R88, R48, gdesc[UR8].tnspB, R88, gsb0 ;  /* 0x40e0000830587df0 */ /* 0x000fe60008000858 */
[----:B------:R-:W-:Y:S02]  /*6330*/  WARPGROUP.DEPBAR.LE gsb0, 0x0 ;  /* 0x00008000000079c5 */ /* 0x000fe40000010000 */
[----:B------:R-:W-:-:S06]  /*6340*/  WARPGROUP.ARRIVE ;  /* 0x00000000000079c5 */ /* 0x000fcc0000000000 */
[----:B------:R-:W-:Y:S03]  /*6350*/  HGMMA.64x64x16.F32 R88, R52, gdesc[UR4].tnspB, R88, gsb0 ;  /* 0x40e0000434587df0 */ /* 0x000fe60008000858 */
[----:B------:R-:W-:Y:S02]  /*6360*/  WARPGROUP.DEPBAR.LE gsb0, 0x0 ;  /* 0x00008000000079c5 */ /* 0x000fe40000010000 */
[----:B------:R-:W-:Y:S05]  /*6370*/  @!P0 BRA `(.L_x_30) ;  /* 0x0000000000048947 */ /* 0x000fea0003800000 */
[----:B------:R-:W-:Y:S01]  /*6380*/  BPT.TRAP 0x1 ;  /* 0x000000040000795c */ /* 0x000fe20000300000 */
.L_x_30:
[----:B------:R-:W-:-:S04]  /*6390*/  ULEA UR6, UR21, UR37, 0x3 ;  /* 0x0000002515067291 */ /* 0x000fc8000f8e183f */
[----:B------:R-:W-:-:S04]  /*63a0*/  UIADD3 UR6, UR6, 0x18028, URZ ;  /* 0x0001802806067890 */ /* 0x000fc8000fffe03f */
[----:B------:R-:W-:-:S09]  /*63b0*/  UPRMT UR6, URZ, 0x654, UR6 ;  /* 0x000006543f067896 */ /* 0x000fd20008000006 */
[----:B------:R-:W-:Y:S01]  /*63c0*/  SYNCS.ARRIVE.TRANS64.RED.A1T0 RZ, [UR6], RZ ;  /* 0x000000ffffff79a7 */ /* 0x000fe20008100406 */
[----:B------:R-:W-:Y:S05]  /*63d0*/  @P1 BRA `(.L_x_31) ;  /* 0x0000000000041947 */ /* 0x000fea0003800000 */
[----:B------:R-:W-:Y:S01]  /*63e0*/  BPT.TRAP 0x1 ;  /* 0x000000040000795c */ /* 0x000fe20000300000 */
.L_x_31:
[----:B------:R-:W-:-:S04]  /*63f0*/  UIADD3 UR21, UR21, 0x1, URZ ;  /* 0x0000000115157890 */ /* 0x000fc8000fffe03f */
[----:B------:R-:W-:-:S04]  /*6400*/  UISETP.NE.AND UP0, UPT, UR21, 0x5, UPT ;  /* 0x000000051500788c */ /* 0x000fc8000bf05270 */
[----:B------:R-:W-:Y:S01]  /*6410*/  USEL UR21, UR21, URZ, UP0 ;  /* 0x0000003f15157287 */ /* 0x000fe20008000000 */
[----:B------:R-:W-:Y:S11]  /*6420*/  @!P0 BRA `(.L_x_32) ;  /* 0x0000000000048947 */ /* 0x000ff60003800000 */
[----:B------:R-:W-:Y:S01]  /*6430*/  BPT.TRAP 0x1 ;  /* 0x000000040000795c */ /* 0x000fe20000300000 */
.L_x_32:
[----:B------:R-:W-:-:S04]  /*6440*/  ULEA UR6, UR21, UR37, 0x3 ;  /* 0x0000002515067291 */ /* 0x000fc8000f8e183f */
[----:B------:R-:W-:-:S04]  /*6450*/  UIADD3 UR6, UR6, 0x18028, URZ ;  /* 0x0001802806067890 */ /* 0x000fc8000fffe03f */
[----:B------:R-:W-:-:S09]  /*6460*/  UPRMT UR6, URZ, 0x654, UR6 ;  /* 0x000006543f067896 */ /* 0x000fd20008000006 */
[----:B------:R-:W-:Y:S01]  /*6470*/  SYNCS.ARRIVE.TRANS64.RED.A1T0 RZ, [UR6], RZ ;  /* 0x000000ffffff79a7 */ /* 0x000fe20008100406 */
[----:B------:R-:W-:Y:S05]  /*6480*/  @P1 BRA `(.L_x_33) ;  /* 0x0000000000041947 */ /* 0x000fea0003800000 */
[----:B------:R-:W-:Y:S01]  /*6490*/  BPT.TRAP 0x1 ;  /* 0x000000040000795c */ /* 0x000fe20000300000 */
.L_x_33:
[----:B------:R-:W-:Y:S01]  /*64a0*/  UIADD3 UR24, UR24, 0x1, URZ ;  /* 0x0000000118187890 */ /* 0x000fe2000fffe03f */
[C---:B------:R-:W-:Y:S01]  /*64b0*/  ISETP.GT.AND P2, PT, R6.reuse, 0x2, PT ;  /* 0x000000020600780c */ /* 0x040fe20003f44270 */
[----:B------:R-:W-:Y:S01]  /*64c0*/  UIADD3 UR21, UR21, 0x1, URZ ;  /* 0x0000000115157890 */ /* 0x000fe2000fffe03f */
[----:B------:R-:W-:Y:S01]  /*64d0*/  VIADD R6, R6, 0xffffffff ;  /* 0xffffffff06067836 */ /* 0x000fe20000000000 */
[----:B------:R-:W-:Y:S01]  /*64e0*/  UISETP.NE.AND UP2, UPT, UR24, 0x5, UPT ;  /* 0x000000051800788c */ /* 0x000fe2000bf45270 */
[----:B------:R-:W-:Y:S01]  /*64f0*/  IADD3 R3, R3, 0x80, RZ ;  /* 0x0000008003037810 */ /* 0x000fe20007ffe0ff */
[----:B------:R-:W-:Y:S01]  /*6500*/  UISETP.NE.AND UP0, UPT, UR21, 0x5, UPT ;  /* 0x000000051500788c */ /* 0x000fe2000bf05270 */
[----:B-1----:R-:W-:Y:S01]  /*6510*/  IMAD.MOV.U32 R11, RZ, RZ, R4 ;  /* 0x000000ffff0b7224 */ /* 0x002fe200078e0004 */
[----:B------:R-:W-:Y:S01]  /*6520*/  USEL UR6, URZ, 0x1, UP2 ;  /* 0x000000013f067887 */ /* 0x000fe20009000000 */
[----:B------:R-:W-:Y:S01]  /*6530*/  MOV R9, R5 ;  /* 0x0000000500097202 */ /* 0x000fe20000000f00 */
[----:B------:R-:W-:-:S02]  /*6540*/  USEL UR21, UR21, URZ, UP0 ;  /* 0x0000003f15157287 */ /* 0x000fc40008000000 */
[----:B------:R-:W-:Y:S02]  /*6550*/  USEL UR24, UR24, URZ, UP2 ;  /* 0x0000003f18187287 */ /* 0x000fe40009000000 */
[----:B------:R-:W-:Y:S01]  /*6560*/  LOP3.LUT R7, R7, UR6, RZ, 0x3c, !PT ;  /* 0x0000000607077c12 */ /* 0x000fe2000f8e3cff */
[----:B------:R-:W-:Y:S09]  /*6570*/  @P2 BRA `(.L_x_34) ;  /* 0xffffffd400cc2947 */ /* 0x000ff2000383ffff */
.L_x_23:
[----:B------:R-:W-:-:S13]  /*6580*/  ISETP.GE.AND P2, PT, R6, 0x1, PT ;  /* 0x000000010600780c */ /* 0x000fda0003f46270 */
[----:B------:R-:W-:Y:S05]  /*6590*/  @!P2 BRA `(.L_x_35) ;  /* 0x00000030006ca947 */ /* 0x000fea0003800000 */
[----:B------:R-:W-:Y:S01]  /*65a0*/  IMAD.MOV.U32 R9, RZ, RZ, R4 ;  /* 0x000000ffff097224 */ /* 0x000fe200078e0004 */
[----:B------:R-:W-:Y:S01]  /*65b0*/  MOV R8, R5 ;  /* 0x0000000500087202 */ /* 0x000fe20000000f00 */
[----:B------:R-:W-:Y:S01]  /*65c0*/  ULDC UR25, c[0x0][0x28c] ;  /* 0x0000a30000197ab9 */ /* 0x000fe20000000800 */
[----:B------:R-:W-:-:S05]  /*65d0*/  ULDC UR26, c[0x0][0x604] ;  /* 0x00018100001a7ab9 */ /* 0x000fca0000000800 */
.L_x_46:
[----:B------:R-:W-:Y:S05]  /*65e0*/  @!P0 BRA `(.L_x_36) ;  /* 0x0000000000048947 */ /* 0x000fea0003800000 */
[----:B------:R-:W-:Y:S01]  /*65f0*/  BPT.TRAP 0x1 ;  /* 0x000000040000795c */ /* 0x000fe20000300000 */
.L_x_36:
[----:B------:R-:W-:Y:S01]  /*6600*/  ULEA UR6, UR24, UR37, 0x3 ;  /* 0x0000002518067291 */ /* 0x000fe2000f8e183f */
[----:B------:R-:W-:-:S08]  /*6610*/  SHF.L.U32 R4, R7, 0x1f, RZ ;  /* 0x0000001f07047819 */ /* 0x000fd000000006ff */
[----:B------:R-:W1:Y:S02]  /*6620*/  SYNCS.PHASECHK.TRANS64.TRYWAIT P2, [UR6+0x18000], R4 ;  /* 0x01800004ff0075a7 */ /* 0x000e640008040146 */
[----:B-1----:R-:W-:Y:S05]  /*6630*/  @!P2 BRA `(.L_x_37) ;  /* 0x0000005400d8a947 */ /* 0x002fea0003800000 */
.L_x_106:
        /* <DEDUP_REMOVED lines=27> */
.L_x_38:
[C---:B-1----:R-:W-:Y:S01]  /*67f0*/  VIADD R4, R3.reuse, 0x1 ;  /* 0x0000000103047836 */ /* 0x042fe20000000000 */
[C---:B------:R-:W-:Y:S01]  /*6800*/  IADD3 R5, R3.reuse, 0x8, RZ ;  /* 0x0000000803057810 */ /* 0x040fe20007ffe0ff */
[C---:B------:R-:W-:Y:S01]  /*6810*/  VIADD R10, R3.reuse, 0x9 ;  /* 0x00000009030a7836 */ /* 0x040fe20000000000 */
[C---:B------:R-:W-:Y:S01]  /*6820*/  ISETP.GE.AND P4, PT, R3.reuse, UR25, PT ;  /* 0x0000001903007c0c */ /* 0x040fe2000bf86270 */
[C---:B------:R-:W-:Y:S01]  /*6830*/  VIADD R11, R3.reuse, 0x29 ;  /* 0x00000029030b7836 */ /* 0x040fe20000000000 */
[----:B------:R-:W-:Y:S01]  /*6840*/  ISETP.GE.AND P3, PT, R4, UR25, PT ;  /* 0x0000001904007c0c */ /* 0x000fe2000bf66270 */
[----:B------:R-:W-:Y:S01]  /*6850*/  VIADD R16, R3, 0x61 ;  /* 0x0000006103107836 */ /* 0x000fe20000000000 */
[----:B------:R-:W-:Y:S01]  /*6860*/  ISETP.GE.AND P2, PT, R5, UR25, PT ;  /* 0x0000001905007c0c */ /* 0x000fe2000bf46270 */
[C---:B------:R-:W-:Y:S01]  /*6870*/  VIADD R5, R3.reuse, 0x11 ;  /* 0x0000001103057836 */ /* 0x040fe20000000000 */
[----:B------:R-:W-:Y:S01]  /*6880*/  IADD3 R4, R3, 0x10, RZ ;  /* 0x0000001003047810 */ /* 0x000fe20007ffe0ff */
[----:B------:R-:W-:Y:S01]  /*6890*/  ULEA UR6, UR24, UR37, 0x3 ;  /* 0x0000002518067291 */ /* 0x000fe2000f8e183f */
[----:B------:R-:W-:-:S02]  /*68a0*/  FSEL R24, R24, -INF , !P4 ;  /* 0xff80000018187808 */ /* 0x000fc40006000000 */
[----:B------:R-:W-:Y:S02]  /*68b0*/  ISETP.GE.AND P6, PT, R4, UR25, PT ;  /* 0x0000001904007c0c */ /* 0x000fe4000bfc6270 */
[----:B------:R-:W-:Y:S02]  /*68c0*/  FSEL R121, R26, -INF , !P4 ;  /* 0xff8000001a797808 */ /* 0x000fe40006000000 */
[----:B------:R-:W-:Y:S01]  /*68d0*/  ISETP.GE.AND P4, PT, R5, UR25, PT ;  /* 0x0000001905007c0c */ /* 0x000fe2000bf86270 */
[C---:B------:R-:W-:Y:S01]  /*68e0*/  VIADD R5, R3.reuse, 0x19 ;  /* 0x0000001903057836 */ /* 0x040fe20000000000 */
[----:B------:R-:W-:Y:S02]  /*68f0*/  IADD3 R4, R3, 0x18, RZ ;  /* 0x0000001803047810 */ /* 0x000fe40007ffe0ff */
[----:B------:R-:W-:Y:S02]  /*6900*/  FSEL R13, R25, -INF , !P3 ;  /* 0xff800000190d7808 */ /* 0x000fe40005800000 */
[----:B------:R-:W-:-:S02]  /*6910*/  FSEL R27, R27, -INF , !P3 ;  /* 0xff8000001b1b7808 */ /* 0x000fc40005800000 */
[----:B------:R-:W-:Y:S02]  /*6920*/  ISETP.GE.AND P3, PT, R4, UR25, PT ;  /* 0x0000001904007c0c */ /* 0x000fe4000bf66270 */
[----:B------:R-:W-:Y:S02]  /*6930*/  FSEL R28, R28, -INF , !P2 ;  /* 0xff8000001c1c7808 */ /* 0x000fe40005000000 */
[----:B------:R-:W-:Y:S02]  /*6940*/  FSEL R4, R30, -INF , !P2 ;  /* 0xff8000001e047808 */ /* 0x000fe40005000000 */
[----:B------:R-:W-:Y:S01]  /*6950*/  ISETP.GE.AND P5, PT, R10, UR25, PT ;  /* 0x000000190a007c0c */ /* 0x000fe2000bfa6270 */
[----:B------:R-:W-:Y:S01]  /*6960*/  VIADD R10, R3, 0x21 ;  /* 0x00000021030a7836 */ /* 0x000fe20000000000 */
[----:B------:R-:W-:Y:S02]  /*6970*/  ISETP.GE.AND P2, PT, R5, UR25, PT ;  /* 0x0000001905007c0c */ /* 0x000fe4000bf46270 */
[----:B------:R-:W-:-:S02]  /*6980*/  IADD3 R5, R3, 0x20, RZ ;  /* 0x0000002003057810 */ /* 0x000fc40007ffe0ff */
[----:B------:R-:W-:Y:S01]  /*6990*/  FSEL R17, R29, -INF , !P5 ;  /* 0xff8000001d117808 */ /* 0x000fe20006800000 */
[----:B------:R-:W-:Y:S01]  /*69a0*/  VIADD R29, R3, 0x71 ;  /* 0x00000071031d7836 */ /* 0x000fe20000000000 */
[----:B------:R-:W-:Y:S02]  /*69b0*/  FSEL R31, R31, -INF , !P5 ;  /* 0xff8000001f1f7808 */ /* 0x000fe40006800000 */
[----:B------:R-:W-:Y:S02]  /*69c0*/  ISETP.GE.AND P5, PT, R5, UR25, PT ;  /* 0x0000001905007c0c */ /* 0x000fe4000bfa6270 */
[----:B------:R-:W-:Y:S02]  /*69d0*/  FSEL R32, R32, -INF , !P6 ;  /* 0xff80000020207808 */ /* 0x000fe40007000000 */
[----:B------:R-:W-:Y:S02]  /*69e0*/  FSEL R12, R34, -INF , !P6 ;  /* 0xff800000220c7808 */ /* 0x000fe40007000000 */
[----:B------:R-:W-:-:S02]  /*69f0*/  ISETP.GE.AND P6, PT, R10, UR25, PT ;  /* 0x000000190a007c0c */ /* 0x000fc4000bfc6270 */
[----:B------:R-:W-:Y:S02]  /*6a00*/  IADD3 R5, R3, 0x28, RZ ;  /* 0x0000002803057810 */ /* 0x000fe40007ffe0ff */
[----:B------:R-:W-:Y:S02]  /*6a10*/  FMNMX R10, R121, R8, !PT ;  /* 0x00000008790a7209 */ /* 0x000fe40007800000 */
[----:B------:R-:W-:Y:S02]  /*6a20*/  FSEL R15, R33, -INF , !P4 ;  /* 0xff800000210f7808 */ /* 0x000fe40006000000 */
[----:B------:R-:W-:Y:S02]  /*6a30*/  FSEL R35, R35, -INF , !P4 ;  /* 0xff80000023237808 */ /* 0x000fe40006000000 */
[----:B------:R-:W-:Y:S02]  /*6a40*/  ISETP.GE.AND P4, PT, R5, UR25, PT ;  /* 0x0000001905007c0c */ /* 0x000fe4000bf86270 */
[----:B------:R-:W-:-:S02]  /*6a50*/  FMNMX R5, R27, R10, !PT ;  /* 0x0000000a1b057209 */ /* 0x000fc40007800000 */
[----:B------:R-:W-:Y:S02]  /*6a60*/  FSEL R36, R36, -INF , !P3 ;  /* 0xff80000024247808 */ /* 0x000fe40005800000 */
[----:B------:R-:W-:Y:S02]  /*6a70*/  FMNMX R10, R4, R5, !PT ;  /* 0x00000005040a7209 */ /* 0x000fe40007800000 */
[----:B------:R-:W-:Y:S02]  /*6a80*/  FSEL R14, R38, -INF , !P3 ;  /* 0xff800000260e7808 */ /* 0x000fe40005800000 */
[----:B------:R-:W-:Y:S02]  /*6a90*/  FMNMX R5, R31, R10, !PT ;  /* 0x0000000a1f057209 */ /* 0x000fe40007800000 */
[----:B------:R-:W-:Y:S02]  /*6aa0*/  ISETP.GE.AND P3, PT, R11, UR25, PT ;  /* 0x000000190b007c0c */ /* 0x000fe4000bf66270 */
[----:B------:R-:W-:-:S02]  /*6ab0*/  FMNMX R10, R12, R5, !PT ;  /* 0x000000050c0a7209 */ /* 0x000fc40007800000 */
[----:B------:R-:W-:Y:S02]  /*6ac0*/  IADD3 R11, R3, 0x30, RZ ;  /* 0x00000030030b7810 */ /* 0x000fe40007ffe0ff */
[----:B------:R-:W-:Y:S02]  /*6ad0*/  FMNMX R5, R35, R10, !PT ;  /* 0x0000000a23057209 */ /* 0x000fe40007800000 */
[----:B------:R-:W-:Y:S01]  /*6ae0*/  FSEL R19, R37, -INF , !P2 ;  /* 0xff80000025137808 */ /* 0x000fe20005000000 */
[----:B------:R-:W-:Y:S01]  /*6af0*/  VIADD R37, R3, 0x79 ;  /* 0x0000007903257836 */ /* 0x000fe20000000000 */
[----:B------:R-:W-:Y:S02]  /*6b00*/  FSEL R39, R39, -INF , !P2 ;  /* 0xff80000027277808 */ /* 0x000fe40005000000 */
[----:B------:R-:W-:Y:S01]  /*6b10*/  ISETP.GE.AND P2, PT, R11, UR25, PT ;  /* 0x000000190b007c0c */ /* 0x000fe2000bf46270 */
[----:B------:R-:W-:Y:S01]  /*6b20*/  VIADD R11, R3, 0x31 ;  /* 0x00000031030b7836 */ /* 0x000fe20000000000 */
[----:B------:R-:W-:-:S02]  /*6b30*/  FMNMX R10, R14, R5, !PT ;  /* 0x000000050e0a7209 */ /* 0x000fc40007800000 */
[----:B------:R-:W-:Y:S02]  /*6b40*/  FSEL R21, R40, -INF , !P5 ;  /* 0xff80000028157808 */ /* 0x000fe40006800000 */
[----:B------:R-:W-:Y:S02]  /*6b50*/  FSEL R42, R42, -INF , !P5 ;  /* 0xff8000002a2a7808 */ /* 0x000fe40006800000 */
[----:B------:R-:W-:Y:S02]  /*6b60*/  FMNMX R5, R39, R10, !PT ;  /* 0x0000000a27057209 */ /* 0x000fe40007800000 */
[----:B------:R-:W-:Y:S02]  /*6b70*/  ISETP.GE.AND P5, PT, R11, UR25, PT ;  /* 0x000000190b007c0c */ /* 0x000fe4000bfa6270 */
[----:B------:R-:W-:Y:S02]  /*6b80*/  IADD3 R11, R3, 0x38, RZ ;  /* 0x00000038030b7810 */ /* 0x000fe40007ffe0ff */
[----:B------:R-:W-:-:S02]  /*6b90*/  FSEL R43, R43, -INF , !P6 ;  /* 0xff8000002b2b7808 */ /* 0x000fc40007000000 */
[----:B------:R-:W-:Y:S02]  /*6ba0*/  FMNMX R10, R42, R5, !PT ;  /* 0x000000052a0a7209 */ /* 0x000fe40007800000 */
[----:B------:R-:W-:Y:S02]  /*6bb0*/  FSEL R23, R41, -INF , !P6 ;  /* 0xff80000029177808 */ /* 0x000fe40007000000 */
[----:B------:R-:W-:Y:S01]  /*6bc0*/  ISETP.GE.AND P6, PT, R11, UR25, PT ;  /* 0x000000190b007c0c */ /* 0x000fe2000bfc6270 */
[----:B------:R-:W-:Y:S01]  /*6bd0*/  VIADD R11, R3, 0x39 ;  /* 0x00000039030b7836 */ /* 0x000fe20000000000 */
[----:B------:R-:W-:Y:S02]  /*6be0*/  FSEL R46, R46, -INF , !P4 ;  /* 0xff8000002e2e7808 */ /* 0x000fe40006000000 */
[----:B------:R-:W-:Y:S02]  /*6bf0*/  FMNMX R5, R43, R10, !PT ;  /* 0x0000000a2b057209 */ /* 0x000fe40007800000 */
[----:B------:R-:W-:-:S02]  /*6c00*/  FSEL R26, R44, -INF , !P4 ;  /* 0xff8000002c1a7808 */ /* 0x000fc40006000000 */
[----:B------:R-:W-:Y:S02]  /*6c10*/  ISETP.GE.AND P4, PT, R11, UR25, PT ;  /* 0x000000190b007c0c */ /* 0x000fe4000bf86270 */
[----:B------:R-:W-:Y:S02]  /*6c20*/  FSEL R47, R47, -INF , !P3 ;  /* 0xff8000002f2f7808 */ /* 0x000fe40005800000 */
[----:B------:R-:W-:Y:S02]  /*6c30*/  FMNMX R10, R46, R5, !PT ;  /* 0x000000052e0a7209 */ /* 0x000fe40007800000 */
[----:B------:R-:W-:Y:S02]  /*6c40*/  IADD3 R11, R3, 0x40, RZ ;  /* 0x00000040030b7810 */ /* 0x000fe40007ffe0ff */
[----:B------:R-:W-:Y:S02]  /*6c50*/  FSEL R30, R45, -INF , !P3 ;  /* 0xff8000002d1e7808 */ /* 0x000fe40005800000 */
[----:B------:R-:W-:-:S02]  /*6c60*/  FSEL R50, R50, -INF , !P2 ;  /* 0xff80000032327808 */ /* 0x000fc40005000000 */
[----:B------:R-:W-:Y:S02]  /*6c70*/  FMNMX R5, R47, R10, !PT ;  /* 0x0000000a2f057209 */ /* 0x000fe40007800000 */
[----:B------:R-:W-:Y:S01]  /*6c80*/  ISETP.GE.AND P3, PT, R11, UR25, PT ;  /* 0x000000190b007c0c */ /* 0x000fe2000bf66270 */
[----:B------:R-:W-:Y:S01]  /*6c90*/  VIADD R11, R3, 0x41 ;  /* 0x00000041030b7836 */ /* 0x000fe20000000000 */
[----:B------:R-:W-:Y:S02]  /*6ca0*/  FSEL R51, R51, -INF , !P5 ;  /* 0xff80000033337808 */ /* 0x000fe40006800000 */
[----:B------:R-:W-:Y:S02]  /*6cb0*/  FMNMX R10, R50, R5, !PT ;  /* 0x00000005320a7209 */ /* 0x000fe40007800000 */
[----:B------:R-:W-:Y:S02]  /*6cc0*/  FSEL R34, R48, -INF , !P2 ;  /* 0xff80000030227808 */ /* 0x000fe40005000000 */
[----:B------:R-:W-:-:S02]  /*6cd0*/  ISETP.GE.AND P2, PT, R11, UR25, PT ;  /* 0x000000190b007c0c */ /* 0x000fc4000bf46270 */
[----:B------:R-:W-:Y:S02]  /*6ce0*/  IADD3 R11, R3, 0x48, RZ ;  /* 0x00000048030b7810 */ /* 0x000fe40007ffe0ff */
[----:B------:R-:W-:Y:S02]  /*6cf0*/  FSEL R54, R54, -INF , !P6 ;  /* 0xff80000036367808 */ /* 0x000fe40007000000 */
[----:B------:R-:W-:Y:S02]  /*6d00*/  FMNMX R5, R51, R10, !PT ;  /* 0x0000000a33057209 */ /* 0x000fe40007800000 */
[----:B------:R-:W-:Y:S02]  /*6d10*/  FSEL R49, R49, -INF , !P5 ;  /* 0xff80000031317808 */ /* 0x000fe40006800000 */
[----:B------:R-:W-:Y:S01]  /*6d20*/  ISETP.GE.AND P5, PT, R11, UR25, PT ;  /* 0x000000190b007c0c */ /* 0x000fe2000bfa6270 */
[----:B------:R-:W-:Y:S01]  /*6d30*/  VIADD R11, R3, 0x49 ;  /* 0x00000049030b7836 */ /* 0x000fe20000000000 */
[----:B------:R-:W-:-:S02]  /*6d40*/  FSEL R55, R55, -INF , !P4 ;  /* 0xff80000037377808 */ /* 0x000fc40006000000 */
[----:B------:R-:W-:Y:S02]  /*6d50*/  FMNMX R10, R54, R5, !PT ;  /* 0x00000005360a7209 */ /* 0x000fe40007800000 */
[----:B------:R-:W-:Y:S02]  /*6d60*/  FSEL R58, R58, -INF , !P3 ;  /* 0xff8000003a3a7808 */ /* 0x000fe40005800000 */
[----:B------:R-:W-:Y:S02]  /*6d70*/  FMNMX R5, R55, R10, !PT ;  /* 0x0000000a37057209 */ /* 0x000fe40007800000 */
[----:B------:R-:W-:Y:S02]  /*6d80*/  FSEL R38, R52, -INF , !P6 ;  /* 0xff80000034267808 */ /* 0x000fe40007000000 */
[----:B------:R-:W-:Y:S02]  /*6d90*/  ISETP.GE.AND P6, PT, R11, UR25, PT ;  /* 0x000000190b007c0c */ /* 0x000fe4000bfc6270 */
[----:B------:R-:W-:-:S02]  /*6da0*/  IADD3 R11, R3, 0x50, RZ ;  /* 0x00000050030b7810 */ /* 0x000fc40007ffe0ff */
[----:B------:R-:W-:Y:S02]  /*6db0*/  FSEL R59, R59, -INF , !P2 ;  /* 0xff8000003b3b7808 */ /* 0x000fe40005000000 */
[----:B------:R-:W-:Y:S02]  /*6dc0*/  FMNMX R10, R58, R5, !PT ;  /* 0x000000053a0a7209 */ /* 0x000fe40007800000 */
[----:B------:R-:W-:Y:S02]  /*6dd0*/  FSEL R53, R53, -INF , !P4 ;  /* 0xff80000035357808 */ /* 0x000fe40006000000 */
[----:B------:R-:W-:Y:S01]  /*6de0*/  ISETP.GE.AND P4, PT, R11, UR25, PT ;  /* 0x000000190b007c0c */ /* 0x000fe2000bf86270 */
[----:B------:R-:W-:Y:S01]  /*6df0*/  VIADD R11, R3, 0x51 ;  /* 0x00000051030b7836 */ /* 0x000fe20000000000 */
[----:B------:R-:W-:Y:S02]  /*6e00*/  FSEL R62, R62, -INF , !P5 ;  /* 0xff8000003e3e7808 */ /* 0x000fe40006800000 */
        /* <DEDUP_REMOVED lines=13> */
[----:B------:R-:W-:-:S02]  /*6ee0*/  P2R R122, PR, RZ, 0x2 ;  /* 0x00000002ff7a7803 */ /* 0x000fc40000000000 */
[----:B------:R-:W-:Y:S02]  /*6ef0*/  IADD3 R25, R3, 0x60, RZ ;  /* 0x0000006003197810 */ /* 0x000fe40007ffe0ff */
[----:B------:R-:W-:Y:S02]  /*6f00*/  ISETP.GE.AND P1, PT, R11, UR25, PT ;  /* 0x000000190b007c0c */ /* 0x000fe4000bf26270 */
[----:B------:R-:W-:Y:S02]  /*6f10*/  FSEL R70, R70, -INF , !P2 ;  /* 0xff80000046467808 */ /* 0x000fe40005000000 */
[----:B------:R-:W-:Y:S02]  /*6f20*/  FMNMX R5, R67, R10, !PT ;  /* 0x0000000a43057209 */ /* 0x000fe40007800000 */
[----:B------:R-:W-:Y:S02]  /*6f30*/  P2R R120, PR, RZ, 0x1 ;  /* 0x00000001ff787803 */ /* 0x000fe40000000000 */
[----:B------:R-:W-:-:S02]  /*6f40*/  FSEL R60, R60, -INF , !P5 ;  /* 0xff8000003c3c7808 */ /* 0x000fc40006800000 */
[----:B------:R-:W-:Y:S02]  /*6f50*/  ISETP.GE.AND P5, PT, R25, UR25, PT ;  /* 0x0000001919007c0c */ /* 0x000fe4000bfa6270 */
[----:B------:R-:W-:Y:S02]  /*6f60*/  ISETP.GE.AND P0, PT, R16, UR25, PT ;  /* 0x0000001910007c0c */ /* 0x000fe4000bf06270 */
[----:B------:R-:W-:Y:S02]  /*6f70*/  FSEL R71, R71, -INF , !P1 ;  /* 0xff80000047477808 */ /* 0x000fe40004800000 */
[----:B------:R-:W-:Y:S02]  /*6f80*/  FMNMX R10, R70, R5, !PT ;  /* 0x00000005460a7209 */ /* 0x000fe40007800000 */
[----:B------:R-:W-:Y:S02]  /*6f90*/  IADD3 R16, R3, 0x68, RZ ;  /* 0x0000006803107810 */ /* 0x000fe40007ffe0ff */
        /* <DEDUP_REMOVED lines=12> */
[----:B------:R-:W-:Y:S02]  /*7060*/  FSEL R79, R79, -INF , !P2 ;  /* 0xff8000004f4f7808 */ /* 0x000fe40005000000 */
[----:B------:R-:W-:-:S02]  /*7070*/  FMNMX R10, R78, R5, !PT ;  /* 0x000000054e0a7209 */ /* 0x000fc40007800000 */
[----:B------:R-:W-:Y:S02]  /*7080*/  ISETP.GE.AND P3, PT, R16, UR25, PT ;  /* 0x0000001910007c0c */ /* 0x000fe4000bf66270 */
[----:B------:R-:W-:Y:S02]  /*7090*/  FSEL R64, R64, -INF , !P4 ;  /* 0xff80000040407808 */ /* 0x000fe40006000000 */
[----:B------:R-:W-:Y:S02]  /*70a0*/  IADD3 R33, R3, 0x78, RZ ;  /* 0x0000007803217810 */ /* 0x000fe40007ffe0ff */
[----:B------:R-:W-:Y:S02]  /*70b0*/  FSEL R82, R82, -INF , !P3 ;  /* 0xff80000052527808 */ /* 0x000fe40005800000 */
[----:B------:R-:W-:Y:S02]  /*70c0*/  FMNMX R5, R79, R10, !PT ;  /* 0x0000000a4f057209 */ /* 0x000fe40007800000 */
[----:B------:R-:W-:-:S02]  /*70d0*/  ISETP.GE.AND P4, PT, R29, UR25, PT ;  /* 0x000000191d007c0c */ /* 0x000fc4000bf86270 */
[----:B------:R-:W-:Y:S02]  /*70e0*/  FMNMX R10, R82, R5, !PT ;  /* 0x00000005520a7209 */ /* 0x000fe40007800000 */
[----:B------:R-:W-:Y:S02]  /*70f0*/  FSEL R83, R83, -INF , !P4 ;  /* 0xff80000053537808 */ /* 0x000fe40006000000 */
[----:B------:R-:W-:Y:S02]  /*7100*/  ISETP.GE.AND P5, PT, R33, UR25, PT ;  /* 0x0000001921007c0c */ /* 0x000fe4000bfa6270 */
[----:B------:R-:W-:Y:S02]  /*7110*/  FSEL R61, R61, -INF , !P6 ;  /* 0xff8000003d3d7808 */ /* 0x000fe40007000000 */
[----:B------:R-:W-:Y:S02]  /*7120*/  FSEL R86, R86, -INF , !P5 ;  /* 0xff80000056567808 */ /* 0x000fe40006800000 */
[----:B------:R-:W-:-:S02]  /*7130*/  FMNMX R5, R83, R10, !PT ;  /* 0x0000000a53057209 */ /* 0x000fc40007800000 */
[----:B------:R-:W-:Y:S02]  /*7140*/  ISETP.GE.AND P6, PT, R37, UR25, PT ;  /* 0x0000001925007c0c */ /* 0x000fe4000bfc6270 */
[----:B------:R-:W-:Y:S02]  /*7150*/  FMNMX R10, R86, R5, !PT ;  /* 0x00000005560a7209 */ /* 0x000fe40007800000 */
[----:B------:R-:W-:Y:S02]  /*7160*/  FSEL R87, R87, -INF , !P6 ;  /* 0xff80000057577808 */ /* 0x000fe40007000000 */
[----:B------:R-:W-:Y:S02]  /*7170*/  P2R R22, PR, RZ, 0x1 ;  /* 0x00000001ff167803 */ /* 0x000fe40000000000 */
[----:B------:R-:W-:Y:S02]  /*7180*/  FMNMX R10, R87, R10, !PT ;  /* 0x0000000a570a7209 */ /* 0x000fe40007800000 */
[----:B------:R-:W-:-:S02]  /*7190*/  ISETP.GE.AND P0, PT, R25, UR25, PT ;  /* 0x0000001919007c0c */ /* 0x000fc4000bf06270 */
[----:B------:R-:W-:Y:S01]  /*71a0*/  P2R R18, PR, RZ, 0x4 ;  /* 0x00000004ff127803 */ /* 0x000fe20000000000 */
[----:B------:R-:W1:Y:S01]  /*71b0*/  SHFL.BFLY PT, R5, R10, 0x1, 0x1f ;  /* 0x0c201f000a057f89 */ /* 0x000e6200000e0000 */
[----:B------:R-:W-:Y:S02]  /*71c0*/  P2R R20, PR, RZ, 0x2 ;  /* 0x00000002ff147803 */ /* 0x000fe40000000000 */
[----:B------:R-:W-:Y:S02]  /*71d0*/  FSEL R72, R72, -INF , !P0 ;  /* 0xff80000048487808 */ /* 0x000fe40004000000 */
[----:B------:R-:W-:Y:S02]  /*71e0*/  ISETP.GE.AND P1, PT, R11, UR25, PT ;  /* 0x000000190b007c0c */ /* 0x000fe4000bf26270 */
[----:B------:R-:W-:Y:S02]  /*71f0*/  ISETP.NE.AND P0, PT, R22, RZ, PT ;  /* 0x000000ff1600720c */ /* 0x000fe40003f05270 */
[----:B------:R-:W-:-:S02]  /*7200*/  FSEL R80, R80, -INF , !P3 ;  /* 0xff80000050507808 */ /* 0x000fc40005800000 */
[----:B------:R-:W-:Y:S02]  /*7210*/  FSEL R73, R73, -INF , !P0 ;  /* 0xff80000049497808 */ /* 0x000fe40004000000 */
[----:B------:R-:W-:Y:S02]  /*7220*/  ISETP.NE.AND P0, PT, R120, RZ, PT ;  /* 0x000000ff7800720c */ /* 0x000fe40003f05270 */
[----:B------:R-:W-:Y:S02]  /*7230*/  FSEL R69, R69, -INF , !P1 ;  /* 0xff80000045457808 */ /* 0x000fe40004800000 */
[----:B------:R-:W-:Y:S02]  /*7240*/  ISETP.NE.AND P1, PT, R20, RZ, PT ;  /* 0x000000ff1400720c */ /* 0x000fe40003f25270 */
[----:B------:R-:W-:Y:S02]  /*7250*/  FSEL R81, R81, -INF , !P4 ;  /* 0xff80000051517808 */ /* 0x000fe40006000000 */
[----:B------:R-:W-:-:S02]  /*7260*/  FSEL R84, R84, -INF , !P5 ;  /* 0xff80000054547808 */ /* 0x000fc40006800000 */
[----:B------:R-:W-:Y:S02]  /*7270*/  FSEL R85, R85, -INF , !P6 ;  /* 0xff80000055557808 */ /* 0x000fe40007000000 */
[----:B-1----:R-:W-:Y:S02]  /*7280*/  FMNMX R16, R10, R5, !PT ;  /* 0x000000050a107209 */ /* 0x002fe40007800000 */
[----:B------:R-:W-:Y:S02]  /*7290*/  FMNMX R10, R24, R9, !PT ;  /* 0x00000009180a7209 */ /* 0x000fe40007800000 */
[----:B------:R-:W-:Y:S01]  /*72a0*/  FSEL R76, R76, -INF , !P1 ;  /* 0xff8000004c4c7808 */ /* 0x000fe20004800000 */
[----:B------:R-:W1:Y:S01]  /*72b0*/  SHFL.BFLY PT, R5, R16, 0x2, 0x1f ;  /* 0x0c401f0010057f89 */ /* 0x000e6200000e0000 */
[----:B------:R-:W-:Y:S02]  /*72c0*/  FMNMX R25, R13, R10, !PT ;  /* 0x0000000a0d197209 */ /* 0x000fe40007800000 */
[----:B------:R-:W-:-:S02]  /*72d0*/  ISETP.NE.AND P1, PT, R122, RZ, PT ;  /* 0x000000ff7a00720c */ /* 0x000fc40003f25270 */
[----:B------:R-:W-:-:S04]  /*72e0*/  FMNMX R10, R28, R25, !PT ;  /* 0x000000191c0a7209 */ /* 0x000fc80007800000 */
[----:B------:R-:W-:-:S04]  /*72f0*/  FMNMX R25, R17, R10, !PT ;  /* 0x0000000a11197209 */ /* 0x000fc80007800000 */
[----:B------:R-:W-:Y:S02]  /*7300*/  FMNMX R10, R32, R25, !PT ;  /* 0x00000019200a7209 */ /* 0x000fe40007800000 */
[----:B-1----:R-:W-:-:S04]  /*7310*/  FMNMX R5, R16, R5, !PT ;  /* 0x0000000510057209 */ /* 0x002fc80007800000 */
[----:B------:R-:W-:-:S04]  /*7320*/  FSETP.NEU.AND P2, PT, R5, -INF , PT ;  /* 0xff8000000500780b */ /* 0x000fc80003f4d000 */
[----:B------:R-:W-:Y:S02]  /*7330*/  FSEL R11, R5, RZ, P2 ;  /* 0x000000ff050b7208 */ /* 0x000fe40001000000 */
[----:B------:R-:W-:-:S03]  /*7340*/  ISETP.NE.AND P2, PT, R18, RZ, PT ;  /* 0x000000ff1200720c */ /* 0x000fc60003f45270 */
[----:B------:R-:W-:Y:S01]  /*7350*/  FMUL R120, R11, UR26 ;  /* 0x0000001a0b787c20 */ /* 0x000fe20008400000 */
[----:B------:R-:W-:-:S03]  /*7360*/  FSEL R77, R77, -INF , !P2 ;  /* 0xff8000004d4d7808 */ /* 0x000fc60005000000 */
        /* <DEDUP_REMOVED lines=22> */
[----:B------:R-:W1:Y:S01]  /*74d0*/  MUFU.EX2 R25, R121 ;  /* 0x0000007900197308 */ /* 0x000e620000000800 */
[--C-:B------:R-:W-:Y:S01]  /*74e0*/  FFMA R40, R55, UR26, -R120.reuse ;  /* 0x0000001a37287c23 */ /* 0x100fe20008000878 */
[----:B------:R-:W-:Y:S01]  /*74f0*/  @!P4 FMUL R18, R18, 0.5 ;  /* 0x3f0000001212c820 */ /* 0x000fe20000400000 */
[----:B------:R-:W-:Y:S01]  /*7500*/  FMNMX R29, R26, R29, !PT ;  /* 0x0000001d1a1d7209 */ /* 0x000fe20007800000 */
[--C-:B------:R-:W-:Y:S01]  /*7510*/  FFMA R50, R50, UR26, -R120.reuse ;  /* 0x0000001a32327c23 */ /* 0x100fe20008000878 */
[--C-:B------:R-:W-:Y:S01]  /*7520*/  FFMA R54, R54, UR26, -R120.reuse ;  /* 0x0000001a36367c23 */ /* 0x100fe20008000878 */
[----:B------:R-:W-:Y:S01]  /*7530*/  @!P5 FMUL R20, R20, 0.5 ;  /* 0x3f0000001414d820 */ /* 0x000fe20000400000 */
[----:B------:R-:W-:Y:S01]  /*7540*/  FMNMX R31, R30, R29, !PT ;  /* 0x0000001d1e1f7209 */ /* 0x000fe20007800000 */
[----:B------:R-:W2:Y:S01]  /*7550*/  MUFU.EX2 R10, R16 ;  /* 0x00000010000a7308 */ /* 0x000ea20000000800 */
[--C-:B------:R-:W-:Y:S01]  /*7560*/  FFMA R59, R59, UR26, -R120.reuse ;  /* 0x0000001a3b3b7c23 */ /* 0x100fe20008000878 */
[----:B------:R-:W-:Y:S01]  /*7570*/  @!P6 FMUL R22, R22, 0.5 ;  /* 0x3f0000001616e820 */ /* 0x000fe20000400000 */
[----:B------:R-:W-:Y:S01]  /*7580*/  FMNMX R4, R34, R31, !PT ;  /* 0x0000001f22047209 */ /* 0x000fe20007800000 */
[--C-:B------:R-:W-:Y:S01]  /*7590*/  FFMA R44, R62, UR26, -R120.reuse ;  /* 0x0000001a3e2c7c23 */ /* 0x100fe20008000878 */
[--C-:B------:R-:W-:Y:S01]  /*75a0*/  FFMA R45, R67, UR26, -R120.reuse ;  /* 0x0000001a432d7c23 */ /* 0x100fe20008000878 */
[--C-:B------:R-:W-:Y:S01]  /*75b0*/  FFMA R48, R70, UR26, -R120.reuse ;  /* 0x0000001a46307c23 */ /* 0x100fe20008000878 */
[----:B------:R-:W-:Y:S01]  /*75c0*/  FMNMX R31, R49, R4, !PT ;  /* 0x00000004311f7209 */ /* 0x000fe20007800000 */
[----:B------:R3:W4:Y:S01]  /*75d0*/  MUFU.EX2 R27, R18 ;  /* 0x00000012001b7308 */ /* 0x0007220000000800 */
[----:B-1----:R-:W-:Y:S01]  /*75e0*/  @!P2 FMUL R25, R25, R25 ;  /* 0x000000191919a220 */ /* 0x002fe20000400000 */
[----:B------:R-:W-:Y:S01]  /*75f0*/  FSETP.GEU.AND P2, PT, R35, -126, PT ;  /* 0xc2fc00002300780b */ /* 0x000fe20003f4e000 */
[--C-:B------:R-:W-:Y:S01]  /*7600*/  FFMA R71, R71, UR26, -R120.reuse ;  /* 0x0000001a47477c23 */ /* 0x100fe20008000878 */
[----:B------:R-:W-:Y:S01]  /*7610*/  FMNMX R4, R38, R31, !PT ;  /* 0x0000001f26047209 */ /* 0x000fe20007800000 */
[--C-:B------:R-:W-:Y:S01]  /*7620*/  FFMA R52, R78, UR26, -R120.reuse ;  /* 0x0000001a4e347c23 */ /* 0x100fe20008000878 */
[--C-:B------:R-:W-:Y:S01]  /*7630*/  FFMA R79, R79, UR26, -R120.reuse ;  /* 0x0000001a4f4f7c23 */ /* 0x100fe20008000878 */
[--C-:B------:R-:W-:Y:S01]  /*7640*/  FFMA R87, R87, UR26, -R120.reuse ;  /* 0x0000001a57577c23 */ /* 0x100fe20008000878 */
[----:B------:R1:W5:Y:S01]  /*7650*/  MUFU.EX2 R12, R20 ;  /* 0x00000014000c7308 */ /* 0x0003620000000800 */
[----:B--2---:R-:W-:Y:S01]  /*7660*/  @!P3 FMUL R10, R10, R10 ;  /* 0x0000000a0a0ab220 */ /* 0x004fe20000400000 */
[----:B------:R-:W-:Y:S01]  /*7670*/  FSETP.GEU.AND P3, PT, R37, -126, PT ;  /* 0xc2fc00002500780b */ /* 0x000fe20003f6e000 */
[--C-:B---3--:R-:W-:Y:S01]  /*7680*/  FFMA R18, R43, UR26, -R120.reuse ;  /* 0x0000001a2b127c23 */ /* 0x108fe20008000878 */
[----:B------:R-:W-:Y:S01]  /*7690*/  FMNMX R33, R53, R4, !PT ;  /* 0x0000000435217209 */ /* 0x000fe20007800000 */
[----:B------:R-:W-:-:S02]  /*76a0*/  FFMA R43, R63, UR26, -R120 ;  /* 0x0000001a3f2b7c23 */ /* 0x000fc40008000878 */
[----:B------:R-:W-:Y:S01]  /*76b0*/  @!P2 FMUL R35, R35, 0.5 ;  /* 0x3f0000002323a820 */ /* 0x000fe20000400000 */
[----:B------:R2:W3:Y:S01]  /*76c0*/  MUFU.EX2 R29, R22 ;  /* 0x00000016001d7308 */ /* 0x0004e20000000800 */
[----:B------:R-:W-:Y:S01]  /*76d0*/  FMNMX R4, R56, R33, !PT ;  /* 0x0000002138047209 */ /* 0x000fe20007800000 */
[----:B----4-:R-:W-:Y:S01]  /*76e0*/  @!P4 FMUL R27, R27, R27 ;  /* 0x0000001b1b1bc220 */ /* 0x010fe20000400000 */
[----:B------:R-:W-:Y:S01]  /*76f0*/  FSETP.GEU.AND P4, PT, R14, -126, PT ;  /* 0xc2fc00000e00780b */ /* 0x000fe20003f8e000 */
[----:B-1----:R-:W-:-:S03]  /*7700*/  FFMA R20, R47, UR26, -R120 ;  /* 0x0000001a2f147c23 */ /* 0x002fc60008000878 */
[----:B------:R-:W-:Y:S01]  /*7710*/  @!P3 FMUL R37, R37, 0.5 ;  /* 0x3f0000002525b820 */ /* 0x000fe20000400000 */
[----:B------:R1:W4:Y:S01]  /*7720*/  MUFU.EX2 R16, R35 ;  /* 0x0000002300107308 */ /* 0x0003220000000800 */
[----:B-----5:R-:W-:Y:S01]  /*7730*/  @!P5 FMUL R12, R12, R12 ;  /* 0x0000000c0c0cd220 */ /* 0x020fe20000400000 */
[----:B------:R-:W-:Y:S01]  /*7740*/  FSETP.GEU.AND P5, PT, R42, -126, PT ;  /* 0xc2fc00002a00780b */ /* 0x000fe20003fae000 */
[--C-:B--2---:R-:W-:Y:S01]  /*7750*/  FFMA R22, R51, UR26, -R120.reuse ;  /* 0x0000001a33167c23 */ /* 0x104fe20008000878 */
[----:B------:R-:W-:-:S04]  /*7760*/  FFMA R51, R75, UR26, -R120 ;  /* 0x0000001a4b337c23 */ /* 0x000fc80008000878 */
[----:B------:R-:W2:Y:S01]  /*7770*/  MUFU.EX2 R31, R37 ;  /* 0x00000025001f7308 */ /* 0x000ea20000000800 */
[----:B-1----:R-:W-:Y:S01]  /*7780*/  FMNMX R35, R57, R4, !PT ;  /* 0x0000000439237209 */ /* 0x002fe20007800000 */
[----:B------:R-:W-:Y:S01]  /*7790*/  @!P4 FMUL R14, R14, 0.5 ;  /* 0x3f0000000e0ec820 */ /* 0x000fe20000400000 */
[----:B---3--:R-:W-:Y:S01]  /*77a0*/  @!P6 FMUL R29, R29, R29 ;  /* 0x0000001d1d1de220 */ /* 0x008fe20000400000 */
[----:B------:R-:W-:Y:S02]  /*77b0*/  FSETP.GEU.AND P6, PT, R18, -126, PT ;  /* 0xc2fc00001200780b */ /* 0x000fe40003fce000 */
[----:B------:R-:W-:Y:S01]  /*77c0*/  FMNMX R4, R60, R35, !PT ;  /* 0x000000233c047209 */ /* 0x000fe20007800000 */
[----:B------:R-:W-:Y:S01]  /*77d0*/  @!P5 FMUL R42, R42, 0.5 ;  /* 0x3f0000002a2ad820 */ /* 0x000fe20000400000 */
[----:B------:R-:W1:Y:S01]  /*77e0*/  MUFU.EX2 R14, R14 ;  /* 0x0000000e000e7308 */ /* 0x000e620000000800 */
[----:B----4-:R-:W-:Y:S01]  /*77f0*/  @!P2 FMUL R16, R16, R16 ;  /* 0x000000101010a220 */ /* 0x010fe20000400000 */
[----:B------:R-:W-:-:S02]  /*7800*/  FSETP.GEU.AND P2, PT, R46, -126, PT ;  /* 0xc2fc00002e00780b */ /* 0x000fc40003f4e000 */
[----:B------:R-:W-:-:S04]  /*7810*/  FMNMX R35, R61, R4, !PT ;  /* 0x000000043d237209 */ /* 0x000fc80007800000 */
[----:B------:R-:W-:Y:S01]  /*7820*/  FMNMX R4, R64, R35, !PT ;  /* 0x0000002340047209 */ /* 0x000fe20007800000 */
[----:B------:R3:W4:Y:S01]  /*7830*/  MUFU.EX2 R33, R42 ;  /* 0x0000002a00217308 */ /* 0x0007220000000800 */
[----:B--2---:R-:W-:Y:S01]  /*7840*/  @!P3 FMUL R31, R31, R31 ;  /* 0x0000001f1f1fb220 */ /* 0x004fe20000400000 */
[----:B------:R-:W-:Y:S01]  /*7850*/  FSETP.GEU.AND P3, PT, R20, -126, PT ;  /* 0xc2fc00001400780b */ /* 0x000fe20003f6e000 */
[----:B------:R-:W-:Y:S01]  /*7860*/  @!P6 FMUL R18, R18, 0.5 ;  /* 0x3f0000001212e820 */ /* 0x000fe20000400000 */
[----:B------:R-:W-:Y:S02]  /*7870*/  FMNMX R37, R65, R4, !PT ;  /* 0x0000000441257209 */ /* 0x000fe40007800000 */
[----:B------:R-:W-:Y:S01]  /*7880*/  @!P2 FMUL R46, R46, 0.5 ;  /* 0x3f0000002e2ea820 */ /* 0x000fe20000400000 */
[----:B-1----:R-:W-:Y:S02]  /*7890*/  @!P4 FMUL R14, R14, R14 ;  /* 0x0000000e0e0ec220 */ /* 0x002fe40000400000 */
[----:B------:R-:W1:Y:S01]  /*78a0*/  MUFU.EX2 R18, R18 ;  /* 0x0000001200127308 */ /* 0x000e620000000800 */
[----:B------:R-:W-:Y:S01]  /*78b0*/  FSETP.GEU.AND P4, PT, R50, -126, PT ;  /* 0xc2fc00003200780b */ /* 0x000fe20003f8e000 */
[--C-:B---3--:R-:W-:Y:S01]  /*78c0*/  FFMA R42, R58, UR26, -R120.reuse ;  /* 0x0000001a3a2a7c23 */ /* 0x108fe20008000878 */
[----:B------:R-:W-:Y:S01]  /*78d0*/  FMNMX R4, R68, R37, !PT ;  /* 0x0000002544047209 */ /* 0x000fe20007800000 */
[----:B------:R-:W-:-:S02]  /*78e0*/  FFMA R58, R86, UR26, -R120 ;  /* 0x0000001a563a7c23 */ /* 0x000fc40008000878 */
[----:B------:R-:W-:Y:S01]  /*78f0*/  @!P3 FMUL R20, R20, 0.5 ;  /* 0x3f0000001414b820 */ /* 0x000fe20000400000 */
[----:B------:R-:W-:Y:S01]  /*7900*/  FMNMX R39, R69, R4, !PT ;  /* 0x0000000445277209 */ /* 0x000fe20007800000 */
[----:B------:R2:W3:Y:S01]  /*7910*/  MUFU.EX2 R35, R46 ;  /* 0x0000002e00237308 */ /* 0x0004e20000000800 */
[----:B----4-:R-:W-:Y:S01]  /*7920*/  @!P5 FMUL R33, R33, R33 ;  /* 0x000000212121d220 */ /* 0x010fe20000400000 */
[----:B------:R-:W-:Y:S02]  /*7930*/  FSETP.GEU.AND P5, PT, R22, -126, PT ;  /* 0xc2fc00001600780b */ /* 0x000fe40003fae000 */
[----:B------:R-:W-:Y:S02]  /*7940*/  FMNMX R4, R72, R39, !PT ;  /* 0x0000002748047209 */ /* 0x000fe40007800000 */
[----:B------:R-:W-:Y:S02]  /*7950*/  @!P4 FMUL R50, R50, 0.5 ;  /* 0x3f0000003232c820 */ /* 0x000fe40000400000 */
[----:B------:R-:W4:Y:S01]  /*7960*/  MUFU.EX2 R20, R20 ;  /* 0x0000001400147308 */ /* 0x000f220000000800 */
[----:B-1----:R-:W-:Y:S01]  /*7970*/  @!P6 FMUL R18, R18, R18 ;  /* 0x000000121212e220 */ /* 0x002fe20000400000 */
[----:B------:R-:W-:Y:S01]  /*7980*/  FSETP.GEU.AND P6, PT, R54, -126, PT ;  /* 0xc2fc00003600780b */ /* 0x000fe20003fce000 */
[----:B--2---:R-:W-:Y:S01]  /*7990*/  FFMA R46, R66, UR26, -R120 ;  /* 0x0000001a422e7c23 */ /* 0x004fe20008000878 */
[----:B------:R-:W-:-:S03]  /*79a0*/  FMNMX R39, R73, R4, !PT ;  /* 0x0000000449277209 */ /* 0x000fc60007800000 */
[----:B------:R-:W-:Y:S01]  /*79b0*/  @!P5 FMUL R22, R22, 0.5 ;  /* 0x3f0000001616d820 */ /* 0x000fe20000400000 */
[----:B------:R1:W2:Y:S01]  /*79c0*/  MUFU.EX2 R37, R50 ;  /* 0x0000003200257308 */ /* 0x0002a20000000800 */
[----:B---3--:R-:W-:Y:S01]  /*79d0*/  @!P2 FMUL R35, R35, R35 ;  /* 0x000000232323a220 */ /* 0x008fe20000400000 */
[----:B------:R-:W-:Y:S02]  /*79e0*/  FSETP.GEU.AND P2, PT, R40, -126, PT ;  /* 0xc2fc00002800780b */ /* 0x000fe40003f4e000 */
[----:B------:R-:W-:-:S03]  /*79f0*/  FMNMX R4, R76, R39, !PT ;  /* 0x000000274c047209 */ /* 0x000fc60007800000 */
[----:B------:R-:W-:Y:S01]  /*7a00*/  @!P6 FMUL R54, R54, 0.5 ;  /* 0x3f0000003636e820 */ /* 0x000fe20000400000 */
[----:B------:R-:W3:Y:S01]  /*7a10*/  MUFU.EX2 R22, R22 ;  /* 0x0000001600167308 */ /* 0x000ee20000000800 */
[----:B----4-:R-:W-:Y:S01]  /*7a20*/  @!P3 FMUL R20, R20, R20 ;  /* 0x000000141414b220 */ /* 0x010fe20000400000 */
[----:B------:R-:W-:Y:S01]  /*7a30*/  FSETP.GEU.AND P3, PT, R42, -126, PT ;  /* 0xc2fc00002a00780b */ /* 0x000fe20003f6e000 */
[----:B-1----:R-:W-:Y:S01]  /*7a40*/  FFMA R50, R74, UR26, -R120 ;  /* 0x0000001a4a327c23 */ /* 0x002fe20008000878 */
[----:B------:R-:W-:-:S03]  /*7a50*/  FMNMX R41, R77, R4, !PT ;  /* 0x000000044d297209 */ /* 0x000fc60007800000 */
[----:B------:R-:W-:Y:S01]  /*7a60*/  @!P2 FMUL R40, R40, 0.5 ;  /* 0x3f0000002828a820 */ /* 0x000fe20000400000 */
[----:B------:R1:W4:Y:S01]  /*7a70*/  MUFU.EX2 R39, R54 ;  /* 0x0000003600277308 */ /* 0x0003220000000800 */
[----:B--2---:R-:W-:Y:S01]  /*7a80*/  @!P4 FMUL R37, R37, R37 ;  /* 0x000000252525c220 */ /* 0x004fe20000400000 */
[----:B------:R-:W-:Y:S02]  /*7a90*/  FSETP.GEU.AND P4, PT, R59, -126, PT ;  /* 0xc2fc00003b00780b */ /* 0x000fe40003f8e000 */
[----:B------:R-:W-:-:S03]  /*7aa0*/  FMNMX R4, R80, R41, !PT ;  /* 0x0000002950047209 */ /* 0x000fc60007800000 */
[----:B------:R-:W-:Y:S01]  /*7ab0*/  @!P3 FMUL R42, R42, 0.5 ;  /* 0x3f0000002a2ab820 */ /* 0x000fe20000400000 */
[----:B------:R-:W2:Y:S01]  /*7ac0*/  MUFU.EX2 R40, R40 ;  /* 0x0000002800287308 */ /* 0x000ea20000000800 */
[----:B---3--:R-:W-:Y:S01]  /*7ad0*/  @!P5 FMUL R22, R22, R22 ;  /* 0x000000161616d220 */ /* 0x008fe20000400000 */
[----:B------:R-:W-:Y:S01]  /*7ae0*/  FSETP.GEU.AND P5, PT, R44, -126, PT ;  /* 0xc2fc00002c00780b */ /* 0x000fe20003fae000 */
[----:B-1----:R-:W-:Y:S01]  /*7af0*/  FFMA R54, R82, UR26, -R120 ;  /* 0x0000001a52367c23 */ /* 0x002fe20008000878 */
[----:B------:R-:W-:-:S03]  /*7b00*/  FMNMX R41, R81, R4, !PT ;  /* 0x0000000451297209 */ /* 0x000fc60007800000 */
[----:B------:R-:W-:Y:S01]  /*7b10*/  @!P4 FMUL R59, R59, 0.5 ;  /* 0x3f0000003b3bc820 */ /* 0x000fe20000400000 */
[----:B------:R-:W1:Y:S01]  /*7b20*/  MUFU.EX2 R42, R42 ;  /* 0x0000002a002a7308 */ /* 0x000e620000000800 */
[----:B----4-:R-:W-:Y:S01]  /*7b30*/  @!P6 FMUL R39, R39, R39 ;  /* 0x000000272727e220 */ /* 0x010fe20000400000 */
[----:B------:R-:W-:Y:S02]  /*7b40*/  FSETP.GEU.AND P6, PT, R43, -126, PT ;  /* 0xc2fc00002b00780b */ /* 0x000fe40003fce000 */
        /* <DEDUP_REMOVED lines=8> */
[----:B-1----:R-:W-:Y:S01]  /*7bd0*/  @!P3 FMUL R42, R42, R42 ;  /* 0x0000002a2a2ab220 */ /* 0x002fe20000400000 */
[----:B------:R-:W-:Y:S01]  /*7be0*/  FSETP.GEU.AND P3, PT, R45, -126, PT ;  /* 0xc2fc00002d00780b */ /* 0x000fe20003f6e000 */
[----:B------:R-:W1:Y:S01]  /*7bf0*/  SHFL.BFLY PT, R47, R4, 0x1, 0x1f ;  /* 0x0c201f00042f7f89 */ /* 0x000e6200000e0000 */
[----:B---3--:R-:W-:-:S03]  /*7c00*/  FFMA R59, R83, UR26, -R120 ;  /* 0x0000001a533b7c23 */ /* 0x008fc60008000878 */
[----:B------:R-:W-:Y:S01]  /*7c10*/  @!P2 FMUL R46, R46, 0.5 ;  /* 0x3f0000002e2ea820 */ /* 0x000fe20000400000 */
[----:B------:R-:W3:Y:S01]  /*7c20*/  MUFU.EX2 R43, R43 ;  /* 0x0000002b002b7308 */ /* 0x000ee20000000800 */
[----:B----4-:R-:W-:Y:S01]  /*7c30*/  @!P4 FMUL R41, R41, R41 ;  /* 0x000000292929c220 */ /* 0x010fe20000400000 */
[----:B------:R-:W-:-:S05]  /*7c40*/  FSETP.GEU.AND P4, PT, R48, -126, PT ;  /* 0xc2fc00003000780b */ /* 0x000fca0003f8e000 */
[----:B------:R-:W-:Y:S01]  /*7c50*/  @!P3 FMUL R45, R45, 0.5 ;  /* 0x3f0000002d2db820 */ /* 0x000fe20000400000 */
[----:B------:R-:W4:Y:S01]  /*7c60*/  MUFU.EX2 R46, R46 ;  /* 0x0000002e002e7308 */ /* 0x000f220000000800 */
[----:B--2---:R-:W-:Y:S01]  /*7c70*/  @!P5 FMUL R44, R44, R44 ;  /* 0x0000002c2c2cd220 */ /* 0x004fe20000400000 */
[----:B------:R-:W-:-:S05]  /*7c80*/  FSETP.GEU.AND P5, PT, R71, -126, PT ;  /* 0xc2fc00004700780b */ /* 0x000fca0003fae000 */
[----:B------:R-:W-:Y:S01]  /*7c90*/  @!P4 FMUL R48, R48, 0.5 ;  /* 0x3f0000003030c820 */ /* 0x000fe20000400000 */
[----:B------:R-:W2:Y:S01]  /*7ca0*/  MUFU.EX2 R45, R45 ;  /* 0x0000002d002d7308 */ /* 0x000ea20000000800 */
[----:B---3--:R-:W-:Y:S01]  /*7cb0*/  @!P6 FMUL R43, R43, R43 ;  /* 0x0000002b2b2be220 */ /* 0x008fe20000400000 */
[----:B------:R-:W-:Y:S02]  /*7cc0*/  FSETP.GEU.AND P6, PT, R50, -126, PT ;  /* 0xc2fc00003200780b */ /* 0x000fe40003fce000 */
[----:B-1----:R-:W-:-:S03]  /*7cd0*/  FMNMX R4, R4, R47, !PT ;  /* 0x0000002f04047209 */ /* 0x002fc60007800000 */
[----:B------:R-:W-:Y:S01]  /*7ce0*/  @!P5 FMUL R71, R71, 0.5 ;  /* 0x3f0000004747d820 */ /* 0x000fe20000400000 */
[----:B------:R-:W1:Y:S01]  /*7cf0*/  MUFU.EX2 R48, R48 ;  /* 0x0000003000307308 */ /* 0x000e620000000800 */
[----:B----4-:R-:W-:Y:S01]  /*7d00*/  @!P2 FMUL R46, R46, R46 ;  /* 0x0000002e2e2ea220 */ /* 0x010fe20000400000 */
[----:B------:R-:W-:Y:S01]  /*7d10*/  FSETP.GEU.AND P2, PT, R51, -126, PT ;  /* 0xc2fc00003300780b */ /* 0x000fe20003f4e000 */
[----:B------:R-:W3:Y:S04]  /*7d20*/  SHFL.BFLY PT, R55, R4, 0x2, 0x1f ;  /* 0x0c401f0004377f89 */ /* 0x000ee800000e0000 */
[----:B------:R-:W-:Y:S01]  /*7d30*/  @!P6 FMUL R50, R50, 0.5 ;  /* 0x3f0000003232e820 */ /* 0x000fe20000400000 */
[----:B------:R-:W4:Y:S01]  /*7d40*/  MUFU.EX2 R47, R71 ;  /* 0x00000047002f7308 */ /* 0x000f220000000800 */
[----:B--2---:R-:W-:Y:S01]  /*7d50*/  @!P3 FMUL R45, R45, R45 ;  /* 0x0000002d2d2db220 */ /* 0x004fe20000400000 */
[----:B------:R-:W-:-:S05]  /*7d60*/  FSETP.GEU.AND P3, PT, R52, -126, PT ;  /* 0xc2fc00003400780b */ /* 0x000fca0003f6e000 */
[----:B------:R-:W-:Y:S01]  /*7d70*/  @!P2 FMUL R51, R51, 0.5 ;  /* 0x3f0000003333a820 */ /* 0x000fe20000400000 */
[----:B------:R-:W2:Y:S01]  /*7d80*/  MUFU.EX2 R50, R50 ;  /* 0x0000003200327308 */ /* 0x000ea20000000800 */
[----:B-1----:R-:W-:Y:S01]  /*7d90*/  @!P4 FMUL R48, R48, R48 ;  /* 0x000000303030c220 */ /* 0x002fe20000400000 */
[----:B------:R-:W-:-:S05]  /*7da0*/  FSETP.GEU.AND P4, PT, R79, -126, PT ;  /* 0xc2fc00004f00780b */ /* 0x000fca0003f8e000 */
[----:B------:R-:W-:Y:S01]  /*7db0*/  @!P3 FMUL R52, R52, 0.5 ;  /* 0x3f0000003434b820 */ /* 0x000fe20000400000 */
[----:B------:R-:W1:Y:S01]  /*7dc0*/  MUFU.EX2 R51, R51 ;  /* 0x0000003300337308 */ /* 0x000e620000000800 */
[----:B----4-:R-:W-:Y:S01]  /*7dd0*/  @!P5 FMUL R47, R47, R47 ;  /* 0x0000002f2f2fd220 */ /* 0x010fe20000400000 */
[----:B------:R-:W-:Y:S02]  /*7de0*/  FSETP.GEU.AND P5, PT, R54, -126, PT ;  /* 0xc2fc00003600780b */ /* 0x000fe40003fae000 */
[----:B---3--:R-:W-:-:S03]  /*7df0*/  FMNMX R4, R4, R55, !PT ;  /* 0x0000003704047209 */ /* 0x008fc60007800000 */
[----:B------:R-:W-:Y:S01]  /*7e00*/  @!P4 FMUL R79, R79, 0.5 ;  /* 0x3f0000004f4fc820 */ /* 0x000fe20000400000 */
[----:B------:R-:W3:Y:S01]  /*7e10*/  MUFU.EX2 R52, R52 ;  /* 0x0000003400347308 */ /* 0x000ee20000000800 */
[----:B--2---:R-:W-:Y:S01]  /*7e20*/  @!P6 FMUL R50, R50, R50 ;  /* 0x000000323232e220 */ /* 0x004fe20000400000 */
[----:B------:R-:W-:-:S04]  /*7e30*/  FSETP.NEU.AND P6, PT, R4, -INF , PT ;  /* 0xff8000000400780b */ /* 0x000fc80003fcd000 */
[----:B------:R-:W-:Y:S01]  /*7e40*/  FSEL R62, R4, RZ, P6 ;  /* 0x000000ff043e7208 */ /* 0x000fe20003000000 */
[----:B------:R-:W-:Y:S01]  /*7e50*/  @!P5 FMUL R54, R54, 0.5 ;  /* 0x3f0000003636d820 */ /* 0x000fe20000400000 */
[----:B------:R-:W2:Y:S01]  /*7e60*/  MUFU.EX2 R55, R79 ;  /* 0x0000004f00377308 */ /* 0x000ea20000000800 */
[----:B-1----:R-:W-:Y:S01]  /*7e70*/  @!P2 FMUL R51, R51, R51 ;  /* 0x000000333333a220 */ /* 0x002fe20000400000 */
[----:B------:R-:W-:Y:S01]  /*7e80*/  FSETP.GEU.AND P2, PT, R59, -126, PT ;  /* 0xc2fc00003b00780b */ /* 0x000fe20003f4e000 */
[----:B------:R-:W-:Y:S01]  /*7e90*/  FMUL R63, R62, UR26 ;  /* 0x0000001a3e3f7c20 */ /* 0x000fe20008400000 */
[----:B------:R-:W-:-:S03]  /*7ea0*/  FSETP.GEU.AND P6, PT, R58, -126, PT ;  /* 0xc2fc00003a00780b */ /* 0x000fc60003fce000 */
[--C-:B------:R-:W-:Y:S01]  /*7eb0*/  FFMA R24, R24, UR26, -R63.reuse ;  /* 0x0000001a18187c23 */ /* 0x100fe2000800083f */
[----:B------:R-:W1:Y:S01]  /*7ec0*/  MUFU.EX2 R54, R54 ;  /* 0x0000003600367308 */ /* 0x000e620000000800 */
[----:B---3--:R-:W-:Y:S01]  /*7ed0*/  @!P3 FMUL R52, R52, R52 ;  /* 0x000000343434b220 */ /* 0x008fe20000400000 */
        /* <DEDUP_REMOVED lines=11> */
[----:B------:R-:W2:Y:S01]  /*7f90*/  MUFU.EX2 R59, R59 ;  /* 0x0000003b003b7308 */ /* 0x000ea20000000800 */
[--C-:B------:R-:W-:Y:S01]  /*7fa0*/  FFMA R19, R19, UR26, -R63.reuse ;  /* 0x0000001a13137c23 */ /* 0x100fe2000800083f */
[----:B------:R-:W-:Y:S01]  /*7fb0*/  @!P3 FMUL R87, R87, 0.5 ;  /* 0x3f0000005757b820 */ /* 0x000fe20000400000 */
[--C-:B------:R-:W-:Y:S01]  /*7fc0*/  FFMA R23, R23, UR26, -R63.reuse ;  /* 0x0000001a17177c23 */ /* 0x100fe2000800083f */
[----:B-1----:R-:W-:Y:S01]  /*7fd0*/  @!P5 FMUL R54, R54, R54 ;  /* 0x000000363636d220 */ /* 0x002fe20000400000 */
[----:B------:R-:W-:Y:S01]  /*7fe0*/  FSETP.GEU.AND P5, PT, R66, -126, PT ;  /* 0xc2fc00004200780b */ /* 0x000fe20003fae000 */
[--C-:B------:R-:W-:Y:S01]  /*7ff0*/  FFMA R26, R26, UR26, -R63.reuse ;  /* 0x0000001a1a1a7c23 */ /* 0x100fe2000800083f */
[--C-:B------:R-:W-:Y:S01]  /*8000*/  FFMA R30, R30, UR26, -R63.reuse ;  /* 0x0000001a1e1e7c23 */ /* 0x100fe2000800083f */
[----:B------:R-:W1:Y:S01]  /*8010*/  MUFU.EX2 R13, R87 ;  /* 0x00000057000d7308 */ /* 0x000e620000000800 */
        /* <DEDUP_REMOVED lines=8> */
[----:B--2---:R-:W-:Y:S01]  /*80a0*/  @!P2 FMUL R59, R59, R59 ;  /* 0x0000003b3b3ba220 */ /* 0x004fe20000400000 */
[----:B------:R-:W-:Y:S01]  /*80b0*/  FSETP.GEU.AND P2, PT, R28, -126, PT ;  /* 0xc2fc00001c00780b */ /* 0x000fe20003f4e000 */
[----:B------:R-:W-:Y:S01]  /*80c0*/  @!P5 FMUL R66, R66, 0.5 ;  /* 0x3f0000004242d820 */ /* 0x000fe20000400000 */
[--C-:B------:R-:W-:Y:S01]  /*80d0*/  FFMA R57, R57, UR26, -R63.reuse ;  /* 0x0000001a39397c23 */ /* 0x100fe2000800083f */
[--C-:B------:R-:W-:Y:S01]  /*80e0*/  FFMA R64, R64, UR26, -R63.reuse ;  /* 0x0000001a40407c23 */ /* 0x100fe2000800083f */
[--C-:B------:R-:W-:Y:S01]  /*80f0*/  FFMA R65, R65, UR26, -R63.reuse ;  /* 0x0000001a41417c23 */ /* 0x100fe2000800083f */
[--C-:B------:R-:W-:Y:S01]  /*8100*/  FFMA R74, R68, UR26, -R63.reuse ;  /* 0x0000001a444a7c23 */ /* 0x100fe2000800083f */
[----:B------:R-:W2:Y:S01]  /*8110*/  MUFU.EX2 R17, R66 ;  /* 0x0000004200117308 */ /* 0x000ea20000000800 */
[----:B-1----:R-:W-:Y:S01]  /*8120*/  @!P3 FMUL R13, R13, R13 ;  /* 0x0000000d0d0db220 */ /* 0x002fe20000400000 */
[----:B------:R-:W-:Y:S01]  /*8130*/  FSETP.GEU.AND P3, PT, R32, -126, PT ;  /* 0xc2fc00002000780b */ /* 0x000fe20003f6e000 */
[--C-:B------:R-:W-:Y:S01]  /*8140*/  FFMA R75, R69, UR26, -R63.reuse ;  /* 0x0000001a454b7c23 */ /* 0x100fe2000800083f */
[--C-:B------:R-:W-:Y:S01]  /*8150*/  FFMA R72, R72, UR26, -R63.reuse ;  /* 0x0000001a48487c23 */ /* 0x100fe2000800083f */
[--C-:B------:R-:W-:Y:S01]  /*8160*/  FFMA R73, R73, UR26, -R63.reuse ;  /* 0x0000001a49497c23 */ /* 0x100fe2000800083f */
[--C-:B------:R-:W-:Y:S01]  /*8170*/  FFMA R76, R76, UR26, -R63.reuse ;  /* 0x0000001a4c4c7c23 */ /* 0x100fe2000800083f */
[----:B------:R-:W-:Y:S01]  /*8180*/  @!P2 FMUL R28, R28, 0.5 ;  /* 0x3f0000001c1ca820 */ /* 0x000fe20000400000 */
        /* <DEDUP_REMOVED lines=8> */
[----:B------:R-:W3:Y:S01]  /*8210*/  MUFU.EX2 R28, R28 ;  /* 0x0000001c001c7308 */ /* 0x000ee20000000800 */
[----:B--2---:R-:W-:Y:S01]  /*8220*/  @!P5 FMUL R17, R17, R17 ;  /* 0x000000111111d220 */ /* 0x004fe20000400000 */
[----:B------:R-:W-:Y:S01]  /*8230*/  FSETP.GEU.AND P5, PT, R36, -126, PT ;  /* 0xc2fc00002400780b */ /* 0x000fe20003fae000 */
[----:B------:R-:W-:-:S04]  /*8240*/  FFMA R85, R85, UR26, -R63 ;  /* 0x0000001a55557c23 */ /* 0x000fc8000800083f */
[----:B------:R-:W-:Y:S01]  /*8250*/  @!P4 FMUL R15, R15, 0.5 ;  /* 0x3f0000000f0fc820 */ /* 0x000fe20000400000 */
[----:B------:R-:W2:Y:S01]  /*8260*/  MUFU.EX2 R32, R32 ;  /* 0x0000002000207308 */ /* 0x000ea20000000800 */
[----:B-1----:R-:W-:Y:S01]  /*8270*/  @!P6 FMUL R58, R58, R58 ;  /* 0x0000003a3a3ae220 */ /* 0x002fe20000400000 */
[----:B------:R-:W-:-:S05]  /*8280*/  FSETP.GEU.AND P6, PT, R67, -126, PT ;  /* 0xc2fc00004300780b */ /* 0x000fca0003fce000 */
[----:B------:R-:W-:Y:S01]  /*8290*/  @!P5 FMUL R36, R36, 0.5 ;  /* 0x3f0000002424d820 */ /* 0x000fe20000400000 */
[----:B------:R-:W1:Y:S01]  /*82a0*/  MUFU.EX2 R15, R15 ;  /* 0x0000000f000f7308 */ /* 0x000e620000000800 */
[----:B---3--:R-:W-:Y:S01]  /*82b0*/  @!P2 FMUL R28, R28, R28 ;  /* 0x0000001c1c1ca220 */ /* 0x008fe20000400000 */
[----:B------:R-:W-:-:S05]  /*82c0*/  FSETP.GEU.AND P2, PT, R19, -126, PT ;  /* 0xc2fc00001300780b */ /* 0x000fca0003f4e000 */
[----:B------:R-:W-:Y:S01]  /*82d0*/  @!P6 FMUL R67, R67, 0.5 ;  /* 0x3f0000004343e820 */ /* 0x000fe20000400000 */
[----:B------:R-:W3:Y:S01]  /*82e0*/  MUFU.EX2 R36, R36 ;  /* 0x0000002400247308 */ /* 0x000ee20000000800 */
        /* <DEDUP_REMOVED lines=15> */
[----:B------:R2:W4:Y:S01]  /*83e0*/  MUFU.EX2 R34, R26 ;  /* 0x0000001a00227308 */ /* 0x0005220000000800 */
[----:B-1----:R-:W-:Y:S01]  /*83f0*/  @!P2 FMUL R19, R19, R19 ;  /* 0x000000131313a220 */ /* 0x002fe20000400000 */
[----:B------:R-:W-:-:S05]  /*8400*/  FSETP.GEU.AND P2, PT, R70, -126, PT ;  /* 0xc2fc00004600780b */ /* 0x000fca0003f4e000 */
[----:B------:R-:W-:Y:S01]  /*8410*/  @!P6 FMUL R21, R21, 0.5 ;  /* 0x3f0000001515e820 */ /* 0x000fe20000400000 */
[----:B------:R1:W5:Y:S01]  /*8420*/  MUFU.EX2 R49, R30 ;  /* 0x0000001e00317308 */ /* 0x0003620000000800 */
[----:B---3--:R-:W-:Y:S01]  /*8430*/  @!P3 FMUL R66, R66, R66 ;  /* 0x000000424242b220 */ /* 0x008fe20000400000 */
[----:B------:R-:W-:Y:S01]  /*8440*/  FSETP.GEU.AND P3, PT, R38, -126, PT ;  /* 0xc2fc00002600780b */ /* 0x000fe20003f6e000 */
[----:B--2---:R-:W-:-:S04]  /*8450*/  FFMA R26, R60, UR26, -R63 ;  /* 0x0000001a3c1a7c23 */ /* 0x004fc8000800083f */
[----:B------:R-:W-:Y:S01]  /*8460*/  @!P2 FMUL R70, R70, 0.5 ;  /* 0x3f0000004646a820 */ /* 0x000fe20000400000 */
[----:B------:R-:W2:Y:S01]  /*8470*/  MUFU.EX2 R21, R21 ;  /* 0x0000001500157308 */ /* 0x000ea20000000800 */
[----:B----4-:R-:W-:Y:S01]  /*8480*/  @!P4 FMUL R34, R34, R34 ;  /* 0x000000222222c220 */ /* 0x010fe20000400000 */
[----:B------:R-:W-:Y:S01]  /*8490*/  FSETP.GEU.AND P4, PT, R53, -126, PT ;  /* 0xc2fc00003500780b */ /* 0x000fe20003f8e000 */
[----:B-1----:R-:W-:Y:S01]  /*84a0*/  FFMA R30, R61, UR26, -R63 ;  /* 0x0000001a3d1e7c23 */ /* 0x002fe2000800083f */
[----:B------:R-:W-:Y:S01]  /*84b0*/  FADD R63, R16, R45 ;  /* 0x0000002d103f7221 */ /* 0x000fe20000000000 */
[----:B------:R-:W-:Y:S02]  /*84c0*/  F2FP.F16.F32.PACK_AB R45, R45, R46 ;  /* 0x0000002e2d2d723e */ /* 0x000fe400000000ff */
[----:B------:R-:W-:Y:S01]  /*84d0*/  @!P3 FMUL R38, R38, 0.5 ;  /* 0x3f0000002626b820 */ /* 0x000fe20000400000 */
[----:B------:R-:W1:Y:S01]  /*84e0*/  MUFU.EX2 R70, R70 ;  /* 0x0000004600467308 */ /* 0x000e620000000800 */
[----:B-----5:R-:W-:Y:S01]  /*84f0*/  @!P5 FMUL R49, R49, R49 ;  /* 0x000000313131d220 */ /* 0x020fe20000400000 */
        /* <DEDUP_REMOVED lines=22> */
[----:B------:R1:W4:Y:S01]  /*8660*/  MUFU.EX2 R56, R30 ;  /* 0x0000001e00387308 */ /* 0x0003220000000800 */
[----:B---3--:R-:W-:Y:S01]  /*8670*/  @!P6 FMUL R71, R71, R71 ;  /* 0x000000474747e220 */ /* 0x008fe20000400000 */
[----:B------:R-:W-:-:S05]  /*8680*/  FSETP.GEU.AND P6, PT, R26, -126, PT ;  /* 0xc2fc00001a00780b */ /* 0x000fca0003fce000 */
[----:B------:R-:W-:Y:S01]  /*8690*/  @!P5 FMUL R65, R65, 0.5 ;  /* 0x3f0000004141d820 */ /* 0x000fe20000400000 */
[----:B------:R-:W3:Y:S01]  /*86a0*/  MUFU.EX2 R57, R64 ;  /* 0x0000004000397308 */ /* 0x000ee20000000800 */
[----:B--2---:R-:W-:Y:S01]  /*86b0*/  @!P2 FMUL R60, R60, R60 ;  /* 0x0000003c3c3ca220 */ /* 0x004fe20000400000 */
[----:B------:R-:W-:Y:S01]  /*86c0*/  FSETP.GEU.AND P2, PT, R74, -126, PT ;  /* 0xc2fc00004a00780b */ /* 0x000fe20003f4e000 */
[----:B-1----:R-:W-:Y:S01]  /*86d0*/  FADD R30, -R11, R8 ;  /* 0x000000080b1e7221 */ /* 0x002fe20000000100 */
[----:B------:R-:W-:Y:S01]  /*86e0*/  FADD R11, R33, R50 ;  /* 0x00000032210b7221 */ /* 0x000fe20000000000 */
[----:B------:R-:W-:Y:S01]  /*86f0*/  FADD R8, R25, R42 ;  /* 0x0000002a19087221 */ /* 0x000fe20000000000 */
[----:B------:R-:W-:Y:S01]  /*8700*/  F2FP.F16.F32.PACK_AB R25, R10, R25 ;  /* 0x000000190a19723e */ /* 0x000fe200000000ff */
[----:B------:R-:W-:Y:S01]  /*8710*/  @!P6 FMUL R26, R26, 0.5 ;  /* 0x3f0000001a1ae820 */ /* 0x000fe20000400000 */
[----:B------:R1:W2:Y:S01]  /*8720*/  MUFU.EX2 R68, R65 ;  /* 0x0000004100447308 */ /* 0x0002a20000000800 */
[----:B----4-:R-:W-:Y:S01]  /*8730*/  @!P3 FMUL R56, R56, R56 ;  /* 0x000000383838b220 */ /* 0x010fe20000400000 */
[----:B------:R-:W-:Y:S01]  /*8740*/  FSETP.GEU.AND P3, PT, R72, -126, PT ;  /* 0xc2fc00004800780b */ /* 0x000fe20003f6e000 */
[----:B------:R-:W-:Y:S01]  /*8750*/  FADD R87, R8, R11 ;  /* 0x0000000b08577221 */ /* 0x000fe20000000000 */
[----:B------:R-:W-:Y:S01]  /*8760*/  FADD R8, R10, R41 ;  /* 0x000000290a087221 */ /* 0x000fe20000000000 */
[----:B------:R-:W-:Y:S01]  /*8770*/  FMUL R86, R30, UR26 ;  /* 0x0000001a1e567c20 */ /* 0x000fe20008400000 */
[----:B------:R-:W-:Y:S01]  /*8780*/  FADD R30, R24, R23 ;  /* 0x00000017181e7221 */ /* 0x000fe20000000000 */
[----:B------:R-:W-:Y:S01]  /*8790*/  @!P2 FMUL R74, R74, 0.5 ;  /* 0x3f0000004a4aa820 */ /* 0x000fe20000400000 */
[----:B------:R4:W5:Y:S01]  /*87a0*/  MUFU.EX2 R61, R26 ;  /* 0x0000001a003d7308 */ /* 0x0009620000000800 */
[----:B---3--:R-:W-:Y:S01]  /*87b0*/  @!P4 FMUL R57, R57, R57 ;  /* 0x000000393939c220 */ /* 0x008fe20000400000 */
[----:B------:R-:W-:Y:S01]  /*87c0*/  FSETP.GEU.AND P4, PT, R73, -126, PT ;  /* 0xc2fc00004900780b */ /* 0x000fe20003f8e000 */
[----:B-1----:R-:W-:Y:S01]  /*87d0*/  FADD R65, R18, R51 ;  /* 0x0000003312417221 */ /* 0x002fe20000000000 */
[----:B------:R-:W-:-:S02]  /*87e0*/  F2FP.F16.F32.PACK_AB R41, R41, R42 ;  /* 0x0000002a2929723e */ /* 0x000fc400000000ff */
[----:B------:R-:W-:Y:S01]  /*87f0*/  F2FP.F16.F32.PACK_AB R24, R17, R24 ;  /* 0x000000181118723e */ /* 0x000fe200000000ff */
[----:B------:R-:W-:Y:S01]  /*8800*/  @!P3 FMUL R72, R72, 0.5 ;  /* 0x3f0000004848b820 */ /* 0x000fe20000400000 */
[----:B------:R1:W3:Y:S01]  /*8810*/  MUFU.EX2 R69, R74 ;  /* 0x0000004a00457308 */ /* 0x0002e20000000800 */
[----:B--2---:R-:W-:Y:S01]  /*8820*/  @!P5 FMUL R68, R68, R68 ;  /* 0x000000444444d220 */ /* 0x004fe20000400000 */
[----:B------:R-:W-:Y:S01]  /*8830*/  FSETP.GEU.AND P5, PT, R76, -126, PT ;  /* 0xc2fc00004c00780b */ /* 0x000fe20003fae000 */
[----:B----4-:R-:W-:Y:S01]  /*8840*/  FADD R26, -R62, R9 ;  /* 0x000000093e1a7221 */ /* 0x010fe20000000100 */
[----:B------:R-:W-:Y:S01]  /*8850*/  FADD R62, R29, R46 ;  /* 0x0000002e1d3e7221 */ /* 0x000fe20000000000 */
[----:B------:R-:W-:Y:S01]  /*8860*/  FADD R120, R8, R65 ;  /* 0x0000004108787221 */ /* 0x000fe20000000000 */
[----:B------:R-:W-:Y:S01]  /*8870*/  FADD R8, R27, R44 ;  /* 0x0000002c1b087221 */ /* 0x000fe20000000000 */
[----:B------:R-:W-:Y:S01]  /*8880*/  @!P4 FMUL R73, R73, 0.5 ;  /* 0x3f0000004949c820 */ /* 0x000fe20000400000 */
[----:B------:R-:W2:Y:S01]  /*8890*/  MUFU.EX2 R72, R72 ;  /* 0x0000004800487308 */ /* 0x000ea20000000800 */
[----:B-----5:R-:W-:Y:S01]  /*88a0*/  @!P6 FMUL R61, R61, R61 ;  /* 0x0000003d3d3de220 */ /* 0x020fe20000400000 */
[----:B------:R-:W-:Y:S01]  /*88b0*/  FSETP.GEU.AND P6, PT, R75, -126, PT ;  /* 0xc2fc00004b00780b */ /* 0x000fe20003fce000 */
[----:B-1----:R-:W-:Y:S01]  /*88c0*/  FADD R74, R22, R59 ;  /* 0x0000003b164a7221 */ /* 0x002fe20000000000 */
[----:B------:R-:W-:Y:S01]  /*88d0*/  FADD R65, R35, R52 ;  /* 0x0000003423417221 */ /* 0x000fe20000000000 */
[----:B------:R-:W-:Y:S01]  /*88e0*/  FMUL R26, R26, UR26 ;  /* 0x0000001a1a1a7c20 */ /* 0x000fe20008400000 */
        /* <DEDUP_REMOVED lines=8> */
[----:B------:R-:W-:Y:S01]  /*8970*/  FADD R121, R8, R65 ;  /* 0x0000004108797221 */ /* 0x000fe20000000000 */
[----:B------:R-:W-:Y:S01]  /*8980*/  @!P6 FMUL R75, R75, 0.5 ;  /* 0x3f0000004b4be820 */ /* 0x000fe20000400000 */
[----:B------:R3:W4:Y:S01]  /*8990*/  MUFU.EX2 R9, R76 ;  /* 0x0000004c00097308 */ /* 0x0007220000000800 */
[----:B--2---:R-:W-:Y:S01]  /*89a0*/  @!P3 FMUL R72, R72, R72 ;  /* 0x000000484848b220 */ /* 0x004fe20000400000 */
[----:B------:R-:W-:Y:S01]  /*89b0*/  FSETP.GEU.AND P3, PT, R81, -126, PT ;  /* 0xc2fc00005100780b */ /* 0x000fe20003f6e000 */
[----:B------:R-:W-:Y:S01]  /*89c0*/  FADD R126, R63, R74 ;  /* 0x0000004a3f7e7221 */ /* 0x000fe20000000000 */
[----:B------:R-:W-:Y:S01]  /*89d0*/  FADD R63, R12, R43 ;  /* 0x0000002b0c3f7221 */ /* 0x000fe20000000000 */
[----:B------:R-:W-:Y:S01]  /*89e0*/  FADD R74, R20, R55 ;  /* 0x00000037144a7221 */ /* 0x000fe20000000000 */
[----:B------:R-:W-:Y:S01]  /*89f0*/  FADD R65, R14, R47 ;  /* 0x0000002f0e417221 */ /* 0x000fe20000000000 */
[----:B------:R-:W-:Y:S01]  /*8a00*/  @!P2 FMUL R80, R80, 0.5 ;  /* 0x3f0000005050a820 */ /* 0x000fe20000400000 */
[----:B------:R2:W5:Y:S01]  /*8a10*/  MUFU.EX2 R64, R75 ;  /* 0x0000004b00407308 */ /* 0x0005620000000800 */
[----:B-1----:R-:W-:Y:S01]  /*8a20*/  @!P4 FMUL R73, R73, R73 ;  /* 0x000000494949c220 */ /* 0x002fe20000400000 */
[----:B------:R-:W-:Y:S01]  /*8a30*/  FSETP.GEU.AND P4, PT, R77, -126, PT ;  /* 0xc2fc00004d00780b */ /* 0x000fe20003f8e000 */
[----:B------:R-:W-:Y:S01]  /*8a40*/  FADD R122, R63, R74 ;  /* 0x0000004a3f7a7221 */ /* 0x000fe20000000000 */
[----:B---3--:R-:W-:Y:S01]  /*8a50*/  FADD R76, R40, R13 ;  /* 0x0000000d284c7221 */ /* 0x008fe20000000000 */
[----:B------:R-:W-:Y:S01]  /*8a60*/  FADD R120, R120, R123 ;  /* 0x0000007b78787221 */ /* 0x000fe20000000000 */
[----:B------:R-:W-:Y:S01]  /*8a70*/  FADD R126, R121, R126 ;  /* 0x0000007e797e7221 */ /* 0x000fe20000000000 */
[----:B------:R-:W-:Y:S01]  /*8a80*/  @!P3 FMUL R81, R81, 0.5 ;  /* 0x3f0000005151b820 */ /* 0x000fe20000400000 */
[----:B------:R1:W3:Y:S01]  /*8a90*/  MUFU.EX2 R11, R80 ;  /* 0x00000050000b7308 */ /* 0x0002e20000000800 */
[----:B----4-:R-:W-:Y:S01]  /*8aa0*/  @!P5 FMUL R9, R9, R9 ;  /* 0x000000090909d220 */ /* 0x010fe20000400000 */
[----:B------:R-:W-:Y:S01]  /*8ab0*/  FSETP.GEU.AND P5, PT, R84, -126, PT ;  /* 0xc2fc00005400780b */ /* 0x000fe20003fae000 */
[----:B--2---:R-:W-:Y:S01]  /*8ac0*/  FADD R75, R37, R54 ;  /* 0x00000036254b7221 */ /* 0x004fe20000000000 */
[----:B------:R-:W-:Y:S01]  /*8ad0*/  FADD R125, R65, R76 ;  /* 0x0000004c417d7221 */ /* 0x000fe20000000000 */
[----:B------:R-:W-:Y:S01]  /*8ae0*/  FADD R65, R17, R60 ;  /* 0x0000003c11417221 */ /* 0x000fe20000000000 */
[----:B------:R-:W-:Y:S01]  /*8af0*/  FADD R76, R66, R73 ;  /* 0x00000049424c7221 */ /* 0x000fe20000000000 */
[----:B------:R-:W-:Y:S01]  /*8b00*/  FADD R124, R62, R75 ;  /* 0x0000004b3e7c7221 */ /* 0x000fe20000000000 */
[----:B------:R-:W-:Y:S01]  /*8b10*/  @!P4 FMUL R77, R77, 0.5 ;  /* 0x3f0000004d4dc820 */ /* 0x000fe20000400000 */
[----:B------:R-:W2:Y:S01]  /*8b20*/  MUFU.EX2 R62, R81 ;  /* 0x00000051003e7308 */ /* 0x000ea20000000800 */
[----:B-----5:R-:W-:Y:S01]  /*8b30*/  @!P6 FMUL R64, R64, R64 ;  /* 0x000000404040e220 */ /* 0x020fe20000400000 */
[----:B------:R-:W-:Y:S01]  /*8b40*/  FSETP.GEU.AND P6, PT, R26, -126, PT ;  /* 0xc2fc00001a00780b */ /* 0x000fe20003fce000 */
[----:B------:R-:W-:Y:S01]  /*8b50*/  FADD R75, R32, R57 ;  /* 0x00000039204b7221 */ /* 0x000fe20000000000 */
[----:B-1----:R-:W-:Y:S01]  /*8b60*/  FADD R80, R65, R76 ;  /* 0x0000004c41507221 */ /* 0x002fe20000000000 */
[----:B------:R-:W-:Y:S01]  /*8b70*/  FADD R65, R15, R68 ;  /* 0x000000440f417221 */ /* 0x000fe20000000000 */
[----:B------:R-:W-:Y:S01]  /*8b80*/  @!P5 FMUL R84, R84, 0.5 ;  /* 0x3f0000005454d820 */ /* 0x000fe20000400000 */
[----:B------:R-:W-:Y:S01]  /*8b90*/  FADD R87, R87, R124 ;  /* 0x0000007c57577221 */ /* 0x000fe20000000000 */
[----:B---3--:R-:W-:Y:S01]  /*8ba0*/  @!P2 FMUL R11, R11, R11 ;  /* 0x0000000b0b0ba220 */ /* 0x008fe20000400000 */
[----:B------:R-:W-:Y:S01]  /*8bb0*/  FSETP.GEU.AND P2, PT, R85, -126, PT ;  /* 0xc2fc00005500780b */ /* 0x000fe20003f4e000 */
[----:B------:R-:W1:Y:S01]  /*8bc0*/  MUFU.EX2 R63, R84 ;  /* 0x00000054003f7308 */ /* 0x000e620000000800 */
[----:B------:R-:W-:Y:S01]  /*8bd0*/  FADD R125, R122, R125 ;  /* 0x0000007d7a7d7221 */ /* 0x000fe20000000000 */
[----:B------:R-:W-:Y:S01]  /*8be0*/  FADD R78, R70, R11 ;  /* 0x0000000b464e7221 */ /* 0x000fe20000000000 */
[----:B------:R-:W-:Y:S01]  /*8bf0*/  FADD R87, R87, R126 ;  /* 0x0000007e57577221 */ /* 0x000fe20000000000 */
[----:B------:R-:W-:Y:S01]  /*8c00*/  F2FP.F16.F32.PACK_AB R39, R40, R39 ;  /* 0x000000272827723e */ /* 0x000fe200000000ff */
[----:B------:R-:W-:Y:S01]  /*8c10*/  @!P6 FMUL R26, R26, 0.5 ;  /* 0x3f0000001a1ae820 */ /* 0x000fe20000400000 */
[----:B------:R-:W-:Y:S01]  /*8c20*/  FADD R82, R75, R78 ;  /* 0x0000004e4b527221 */ /* 0x000fe20000000000 */
[----:B--2---:R-:W-:Y:S01]  /*8c30*/  @!P3 FMUL R62, R62, R62 ;  /* 0x0000003e3e3eb220 */ /* 0x004fe20000400000 */
[----:B------:R2:W3:Y:S01]  /*8c40*/  MUFU.EX2 R8, R77 ;  /* 0x0000004d00087308 */ /* 0x0004e20000000800 */
[----:B------:R-:W-:Y:S01]  /*8c50*/  FSETP.GEU.AND P3, PT, R86, -126, PT ;  /* 0xc2fc00005600780b */ /* 0x000fe20003f6e000 */
[----:B------:R-:W-:Y:S01]  /*8c60*/  FADD R75, R34, R9 ;  /* 0x00000009224b7221 */ /* 0x000fe20000000000 */
[----:B------:R-:W-:Y:S01]  /*8c70*/  FADD R76, R71, R62 ;  /* 0x0000003e474c7221 */ /* 0x000fe20000000000 */
[----:B------:R-:W-:Y:S01]  /*8c80*/  @!P2 FMUL R85, R85, 0.5 ;  /* 0x3f0000005555a820 */ /* 0x000fe20000400000 */
[----:B------:R-:W-:Y:S01]  /*8c90*/  FADD R120, R120, R125 ;  /* 0x0000007d78787221 */ /* 0x000fe20000000000 */
[----:B------:R-:W-:Y:S01]  /*8ca0*/  F2FP.F16.F32.PACK_AB R34, R49, R34 ;  /* 0x000000223122723e */ /* 0x000fe200000000ff */
[----:B------:R-:W-:Y:S01]  /*8cb0*/  FADD R83, R65, R76 ;  /* 0x0000004c41537221 */ /* 0x000fe20000000000 */
[----:B------:R-:W4:Y:S01]  /*8cc0*/  MUFU.EX2 R74, R85 ;  /* 0x00000055004a7308 */ /* 0x000f220000000800 */
[----:B--2---:R-:W-:Y:S01]  /*8cd0*/  FADD R77, R21, R72 ;  /* 0x00000048154d7221 */ /* 0x004fe20000000000 */
[----:B-1----:R-:W-:Y:S01]  /*8ce0*/  @!P5 FMUL R63, R63, R63 ;  /* 0x0000003f3f3fd220 */ /* 0x002fe20000400000 */
[----:B------:R-:W-:Y:S01]  /*8cf0*/  FADD R65, R36, R69 ;  /* 0x0000004524417221 */ /* 0x000fe20000000000 */
[----:B------:R-:W-:Y:S01]  /*8d00*/  FADD R80, R80, R83 ;  /* 0x0000005350507221 */ /* 0x000fe20000000000 */
[----:B------:R-:W-:Y:S01]  /*8d10*/  FADD R79, R30, R77 ;  /* 0x0000004d1e4f7221 */ /* 0x000fe20000000000 */
[----:B------:R-:W-:Y:S01]  /*8d20*/  FADD R30, R28, R61 ;  /* 0x0000003d1c1e7221 */ /* 0x000fe20000000000 */
[----:B------:R-:W-:Y:S01]  /*8d30*/  FADD R76, R38, R63 ;  /* 0x0000003f264c7221 */ /* 0x000fe20000000000 */
[----:B------:R-:W-:Y:S01]  /*8d40*/  @!P3 FMUL R86, R86, 0.5 ;  /* 0x3f0000005656b820 */ /* 0x000fe20000400000 */
[----:B---3--:R-:W-:Y:S01]  /*8d50*/  @!P4 FMUL R8, R8, R8 ;  /* 0x000000080808c220 */ /* 0x008fe20000400000 */
[----:B------:R-:W-:Y:S01]  /*8d60*/  FADD R81, R30, R75 ;  /* 0x0000004b1e517221 */ /* 0x000fe20000000000 */
[----:B------:R-:W-:Y:S01]  /*8d70*/  FADD R30, R67, R56 ;  /* 0x00000038431e7221 */ /* 0x000fe20000000000 */
[----:B------:R-:W-:Y:S01]  /*8d80*/  FADD R75, R19, R64 ;  /* 0x00000040134b7221 */ /* 0x000fe20000000000 */
[----:B------:R-:W-:Y:S01]  /*8d90*/  FADD R77, R49, R8 ;  /* 0x00000008314d7221 */ /* 0x000fe20000000000 */
[----:B------:R-:W-:Y:S01]  /*8da0*/  FADD R76, R65, R76 ;  /* 0x0000004c414c7221 */ /* 0x000fe20000000000 */
[----:B------:R-:W1:Y:S01]  /*8db0*/  MUFU.EX2 R85, R86 ;  /* 0x0000005600557308 */ /* 0x000e620000000800 */
[----:B------:R-:W-:Y:S01]  /*8dc0*/  FADD R79, R79, R82 ;  /* 0x000000524f4f7221 */ /* 0x000fe20000000000 */
[----:B----4-:R-:W-:Y:S01]  /*8dd0*/  @!P2 FMUL R74, R74, R74 ;  /* 0x0000004a4a4aa220 */ /* 0x010fe20000400000 */
[----:B------:R-:W-:Y:S01]  /*8de0*/  FADD R30, R30, R77 ;  /* 0x0000004d1e1e7221 */ /* 0x000fe20000000000 */
[----:B------:R-:W-:Y:S01]  /*8df0*/  FADD R76, R81, R76 ;  /* 0x0000004c514c7221 */ /* 0x000fe20000000000 */
[----:B------:R-:W-:Y:S01]  /*8e00*/  FADD R120, R87, R120 ;  /* 0x0000007857787221 */ /* 0x000fe20000000000 */
[C---:B------:R-:W-:Y:S01]  /*8e10*/  FADD R78, R53.reuse, R74 ;  /* 0x0000004a354e7221 */ /* 0x040fe20000000000 */
[----:B------:R-:W-:Y:S01]  /*8e20*/  F2FP.F16.F32.PACK_AB R38, R53, R38 ;  /* 0x000000263526723e */ /* 0x000fe200000000ff */
[----:B------:R2:W3:Y:S01]  /*8e30*/  MUFU.EX2 R65, R26 ;  /* 0x0000001a00417308 */ /* 0x0004e20000000800 */
[----:B------:R-:W-:Y:S01]  /*8e40*/  FADD R76, R79, R76 ;  /* 0x0000004c4f4c7221 */ /* 0x000fe20000000000 */
[----:B------:R-:W-:Y:S01]  /*8e50*/  FADD R75, R75, R78 ;  /* 0x0000004e4b4b7221 */ /* 0x000fe20000000000 */
[----:B------:R-:W-:-:S02]  /*8e60*/  F2FP.F16.F32.PACK_AB R49, R51, R50 ;  /* 0x000000323331723e */ /* 0x000fc400000000ff */
[----:B------:R-:W-:Y:S01]  /*8e70*/  F2FP.F16.F32.PACK_AB R43, R43, R44 ;  /* 0x0000002c2b2b723e */ /* 0x000fe200000000ff */
[----:B------:R-:W-:Y:S01]  /*8e80*/  FADD R75, R30, R75 ;  /* 0x0000004b1e4b7221 */ /* 0x000fe20000000000 */
[----:B------:R-:W-:Y:S01]  /*8e90*/  F2FP.F16.F32.PACK_AB R30, R19, R36 ;  /* 0x00000024131e723e */ /* 0x000fe200000000ff */
[----:B-1----:R-:W-:Y:S02]  /*8ea0*/  @!P3 FMUL R85, R85, R85 ;  /* 0x000000555555b220 */ /* 0x002fe40000400000 */
[----:B------:R-:W-:Y:S01]  /*8eb0*/  FADD R75, R80, R75 ;  /* 0x0000004b504b7221 */ /* 0x000fe20000000000 */
[----:B--2---:R-:W-:Y:S02]  /*8ec0*/  F2FP.F16.F32.PACK_AB R26, R67, R28 ;  /* 0x0000001c431a723e */ /* 0x004fe400000000ff */
[----:B------:R-:W-:Y:S01]  /*8ed0*/  F2FP.F16.F32.PACK_AB R28, R15, R32 ;  /* 0x000000200f1c723e */ /* 0x000fe200000000ff */
[----:B------:R-:W-:Y:S01]  /*8ee0*/  FADD R76, R76, R75 ;  /* 0x0000004b4c4c7221 */ /* 0x000fe20000000000 */
[----:B------:R-:W-:Y:S01]  /*8ef0*/  SHF.L.U32 R75, R7, 0x1f, RZ ;  /* 0x0000001f074b7819 */ /* 0x000fe200000006ff */
[----:B------:R-:W-:Y:S01]  /*8f00*/  FFMA R0, R85, R0, R120 ;  /* 0x0000000055007223 */ /* 0x000fe20000000078 */
[----:B---3--:R-:W-:Y:S01]  /*8f10*/  @!P6 FMUL R65, R65, R65 ;  /* 0x000000414141e220 */ /* 0x008fe20000400000 */
[----:B------:R-:W-:Y:S01]  /*8f20*/  F2FP.F16.F32.PACK_AB R47, R47, R48 ;  /* 0x000000302f2f723e */ /* 0x000fe200000000ff */
[----:B------:R1:W2:Y:S01]  /*8f30*/  SYNCS.PHASECHK.TRANS64.TRYWAIT P2, [UR6+0x18000], R75 ;  /* 0x0180004bff0075a7 */ /* 0x0002a20008040146 */
[----:B------:R-:W-:Y:S01]  /*8f40*/  F2FP.F16.F32.PACK_AB R51, R55, R52 ;  /* 0x000000343733723e */ /* 0x000fe200000000ff */
[----:B------:R-:W-:Y:S01]  /*8f50*/  FFMA R2, R65, R2, R76 ;  /* 0x0000000241027223 */ /* 0x000fe2000000004c */
        /* <DEDUP_REMOVED lines=47> */
[----:B------:R-:W-:Y:S01]  /*9250*/  F2FP.F16.F32.PACK_AB R54, R74, R63 ;  /* 0x0000003f4a36723e */ /* 0x000fe200000000ff */
[----:B-12---:R-:W-:Y:S06]  /*9260*/  @!P0 BRA `(.L_x_39) ;  /* 0x0000000000048947 */ /* 0x006fec0003800000 */
[----:B------:R-:W-:Y:S01]  /*9270*/  BPT.TRAP 0x1 ;  /* 0x000000040000795c */ /* 0x000fe20000300000 */
.L_x_39:
[----:B------:R-:W-:Y:S05]  /*9280*/  @P2 BRA `(.L_x_40) ;  /* 0x0000000000082947 */ /* 0x000fea0003800000 */
[----:B------:R-:W1:Y:S02]  /*9290*/  SYNCS.PHASECHK.TRANS64.TRYWAIT P2, [UR6+0x18000], R75 ;  /* 0x0180004bff0075a7 */ /* 0x000e640008040146 */
[----:B-1----:R-:W-:Y:S05]  /*92a0*/  @!P2 BRA `(.L_x_41) ;  /* 0x0000002800d4a947 */ /* 0x002fea0003800000 */
.L_x_40:
        /* <DEDUP_REMOVED lines=43> */
.L_x_42:
[----:B------:R-:W-:-:S04]  /*9560*/  ULEA UR6, UR21, UR37, 0x3 ;  /* 0x0000002515067291 */ /* 0x000fc8000f8e183f */
[----:B------:R-:W-:-:S04]  /*9570*/  UIADD3 UR6, UR6, 0x18028, URZ ;  /* 0x0001802806067890 */ /* 0x000fc8000fffe03f */
[----:B------:R-:W-:-:S09]  /*9580*/  UPRMT UR6, URZ, 0x654, UR6 ;  /* 0x000006543f067896 */ /* 0x000fd20008000006 */
[----:B------:R-:W-:Y:S01]  /*9590*/  SYNCS.ARRIVE.TRANS64.RED.A1T0 RZ, [UR6], RZ ;  /* 0x000000ffffff79a7 */ /* 0x000fe20008100406 */
[----:B------:R-:W-:Y:S05]  /*95a0*/  @P1 BRA `(.L_x_43) ;  /* 0x0000000000041947 */ /* 0x000fea0003800000 */
[----:B------:R-:W-:Y:S01]  /*95b0*/  BPT.TRAP 0x1 ;  /* 0x000000040000795c */ /* 0x000fe20000300000 */
.L_x_43:
[----:B------:R-:W-:-:S04]  /*95c0*/  UIADD3 UR21, UR21, 0x1, URZ ;  /* 0x0000000115157890 */ /* 0x000fc8000fffe03f */
[----:B------:R-:W-:-:S04]  /*95d0*/  UISETP.NE.AND UP0, UPT, UR21, 0x5, UPT ;  /* 0x000000051500788c */ /* 0x000fc8000bf05270 */
[----:B------:R-:W-:Y:S01]  /*95e0*/  USEL UR21, UR21, URZ, UP0 ;  /* 0x0000003f15157287 */ /* 0x000fe20008000000 */
[----:B------:R-:W-:Y:S11]  /*95f0*/  @!P0 BRA `(.L_x_44) ;  /* 0x0000000000048947 */ /* 0x000ff60003800000 */
[----:B------:R-:W-:Y:S01]  /*9600*/  BPT.TRAP 0x1 ;  /* 0x000000040000795c */ /* 0x000fe20000300000 */
.L_x_44:
[----:B------:R-:W-:-:S04]  /*9610*/  ULEA UR6, UR21, UR37, 0x3 ;  /* 0x0000002515067291 */ /* 0x000fc8000f8e183f */
[----:B------:R-:W-:-:S04]  /*9620*/  UIADD3 UR6, UR6, 0x18028, URZ ;  /* 0x0001802806067890 */ /* 0x000fc8000fffe03f */
[----:B------:R-:W-:-:S09]  /*9630*/  UPRMT UR6, URZ, 0x654, UR6 ;  /* 0x000006543f067896 */ /* 0x000fd20008000006 */
[----:B------:R-:W-:Y:S01]  /*9640*/  SYNCS.ARRIVE.TRANS64.RED.A1T0 RZ, [UR6], RZ ;  /* 0x000000ffffff79a7 */ /* 0x000fe20008100406 */
[----:B------:R-:W-:Y:S05]  /*9650*/  @P1 BRA `(.L_x_45) ;  /* 0x0000000000041947 */ /* 0x000fea0003800000 */
[----:B------:R-:W-:Y:S01]  /*9660*/  BPT.TRAP 0x1 ;  /* 0x000000040000795c */ /* 0x000fe20000300000 */
.L_x_45:
[----:B------:R-:W-:Y:S01]  /*9670*/  UIADD3 UR24, UR24, 0x1, URZ ;  /* 0x0000000118187890 */ /* 0x000fe2000fffe03f */
[C---:B------:R-:W-:Y:S01]  /*9680*/  ISETP.GT.AND P2, PT, R6.reuse, 0x1, PT ;  /* 0x000000010600780c */ /* 0x040fe20003f44270 */
[----:B------:R-:W-:Y:S01]  /*9690*/  UIADD3 UR21, UR21, 0x1, URZ ;  /* 0x0000000115157890 */ /* 0x000fe2000fffe03f */
[----:B------:R-:W-:Y:S01]  /*96a0*/  IADD3 R6, R6, -0x1, RZ ;  /* 0xffffffff06067810 */ /* 0x000fe20007ffe0ff */
[----:B------:R-:W-:Y:S01]  /*96b0*/  UISETP.NE.AND UP1, UPT, UR24, 0x5, UPT ;  /* 0x000000051800788c */ /* 0x000fe2000bf25270 */
[----:B------:R-:W-:Y:S01]  /*96c0*/  VIADD R3, R3, 0x80 ;  /* 0x0000008003037836 */ /* 0x000fe20000000000 */
[----:B------:R-:W-:Y:S01]  /*96d0*/  UISETP.NE.AND UP0, UPT, UR21, 0x5, UPT ;  /* 0x000000051500788c */ /* 0x000fe2000bf05270 */
[----:B------:R-:W-:Y:S01]  /*96e0*/  MOV R9, R4 ;  /* 0x0000000400097202 */ /* 0x000fe20000000f00 */
[----:B------:R-:W-:Y:S01]  /*96f0*/  USEL UR6, URZ, 0x1, UP1 ;  /* 0x000000013f067887 */ /* 0x000fe20008800000 */
[----:B-1----:R-:W-:Y:S01]  /*9700*/  IMAD.MOV.U32 R8, RZ, RZ, R5 ;  /* 0x000000ffff087224 */ /* 0x002fe200078e0005 */
[----:B------:R-:W-:-:S02]  /*9710*/  USEL UR21, UR21, URZ, UP0 ;  /* 0x0000003f15157287 */ /* 0x000fc40008000000 */
[----:B------:R-:W-:Y:S02]  /*9720*/  USEL UR24, UR24, URZ, UP1 ;  /* 0x0000003f18187287 */ /* 0x000fe40008800000 */
[----:B------:R-:W-:Y:S01]  /*9730*/  LOP3.LUT R7, R7, UR6, RZ, 0x3c, !PT ;  /* 0x0000000607077c12 */ /* 0x000fe2000f8e3cff */
[----:B------:R-:W-:Y:S09]  /*9740*/  @P2 BRA `(.L_x_46) ;  /* 0xffffffcc00a42947 */ /* 0x000ff2000383ffff */
.L_x_35:
[----:B------:R-:W1:Y:S01]  /*9750*/  SHFL.BFLY PT, R3, R2, 0x1, 0x1f ;  /* 0x0c201f0002037f89 */ /* 0x000e6200000e0000 */
[----:B------:R-:W-:Y:S01]  /*9760*/  BSSY B0, `(.L_x_47) ;  /* 0x0000023000007945 */ /* 0x000fe20003800000 */
[----:B------:R-:W-:Y:S01]  /*9770*/  MOV R9, 0x7f800000 ;  /* 0x7f80000000097802 */ /* 0x000fe20000000f00 */
[----:B------:R-:W-:Y:S01]  /*9780*/  IMAD.MOV.U32 R8, RZ, RZ, 0x3f800000 ;  /* 0x3f800000ff087424 */ /* 0x000fe200078e00ff */
[----:B------:R-:W2:Y:S01]  /*9790*/  SHFL.BFLY PT, R7, R0, 0x1, 0x1f ;  /* 0x0c201f0000077f89 */ /* 0x000ea200000e0000 */
[----:B------:R-:W-:Y:S01]  /*97a0*/  MOV R10, 0x3f800000 ;  /* 0x3f800000000a7802 */ /* 0x000fe20000000f00 */
[----:B------:R-:W-:Y:S02]  /*97b0*/  IMAD.MOV.U32 R11, RZ, RZ, 0x7f800000 ;  /* 0x7f800000ff0b7424 */ /* 0x000fe400078e00ff */
[----:B-1----:R-:W-:Y:S01]  /*97c0*/  FADD R3, R3, R2 ;  /* 0x0000000203037221 */ /* 0x002fe20000000000 */
[----:B--2---:R-:W-:-:S04]  /*97d0*/  FADD R16, R7, R0 ;  /* 0x0000000007107221 */ /* 0x004fc80000000000 */
[----:B------:R-:W1:Y:S04]  /*97e0*/  SHFL.BFLY PT, R6, R3, 0x2, 0x1f ;  /* 0x0c401f0003067f89 */ /* 0x000e6800000e0000 */
[----:B------:R-:W2:Y:S01]  /*97f0*/  SHFL.BFLY PT, R17, R16, 0x2, 0x1f ;  /* 0x0c401f0010117f89 */ /* 0x000ea200000e0000 */
[C---:B-1----:R-:W-:Y:S01]  /*9800*/  FSETP.NE.AND P0, PT, R3.reuse, -R6, PT ;  /* 0x800000060300720b */ /* 0x042fe20003f05000 */
[----:B------:R-:W-:Y:S01]  /*9810*/  FADD R6, R3, R6 ;  /* 0x0000000603067221 */ /* 0x000fe20000000000 */
[----:B--2---:R-:W-:-:S11]  /*9820*/  FADD R7, R16, R17 ;  /* 0x0000001110077221 */ /* 0x004fd60000000000 */
[----:B------:R-:W-:Y:S05]  /*9830*/  @!P0 BRA `(.L_x_48) ;  /* 0x0000000000548947 */ /* 0x000fea0003800000 */
[----:B------:R-:W-:Y:S01]  /*9840*/  IADD3 R0, R6, 0x1800000, RZ ;  /* 0x0180000006007810 */ /* 0x000fe20007ffe0ff */
[----:B------:R-:W-:Y:S03]  /*9850*/  BSSY B1, `(.L_x_49) ;  /* 0x000000c000017945 */ /* 0x000fe60003800000 */
[----:B------:R-:W-:-:S04]  /*9860*/  LOP3.LUT R0, R0, 0x7f800000, RZ, 0xc0, !PT ;  /* 0x7f80000000007812 */ /* 0x000fc800078ec0ff */
[----:B------:R-:W-:-:S13]  /*9870*/  ISETP.GT.U32.AND P0, PT, R0, 0x1ffffff, PT ;  /* 0x01ffffff0000780c */ /* 0x000fda0003f04070 */
[----:B------:R-:W-:Y:S05]  /*9880*/  @P0 BRA `(.L_x_50) ;  /* 0x0000000000100947 */ /* 0x000fea0003800000 */
[----:B------:R-:W-:Y:S01]  /*9890*/  IMAD.MOV.U32 R2, RZ, RZ, R6 ;  /* 0x000000ffff027224 */ /* 0x000fe200078e0006 */
[----:B------:R-:W-:-:S07]  /*98a0*/  MOV R15, 0x98c0 ;  /* 0x000098c0000f7802 */ /* 0x000fce0000000f00 */
[----:B------:R-:W-:Y:S05]  /*98b0*/  CALL.REL.NOINC `($__internal_0_$__cuda_sm20_rcp_rn_f32_slowpath) ;  /* 0x0000002400f87944 */ /* 0x000fea0003c00000 */
[----:B------:R-:W-:Y:S05]  /*98c0*/  BRA `(.L_x_51) ;  /* 0x0000000000107947 */ /* 0x000fea0003800000 */
.L_x_50:
[----:B------:R-:W1:Y:S02]  /*98d0*/  MUFU.RCP R3, R6 ;  /* 0x0000000600037308 */ /* 0x000e640000001000 */
[----:B-1----:R-:W-:-:S04]  /*98e0*/  FFMA R0, R6, R3, -1 ;  /* 0xbf80000006007423 */ /* 0x002fc80000000003 */
[----:B------:R-:W-:-:S04]  /*98f0*/  FADD.FTZ R0, -R0, -RZ ;  /* 0x800000ff00007221 */ /* 0x000fc80000010100 */
[----:B------:R-:W-:-:S07]  /*9900*/  FFMA R10, R3, R0, R3 ;  /* 0x00000000030a7223 */ /* 0x000fce0000000003 */
.L_x_51:
[----:B------:R-:W-:Y:S05]  /*9910*/  BSYNC B1 ;  /* 0x0000000000017941 */ /* 0x000fea0003800000 */
.L_x_49:
[----:B------:R-:W-:Y:S01]  /*9920*/  FSETP.GEU.AND P0, PT, |R6|, 1.175494350822287508e-38, PT ;  /* 0x008000000600780b */ /* 0x000fe20003f0e200 */
[----:B------:R-:W-:-:S12]  /*9930*/  ULDC UR4, c[0x0][0x600] ;  /* 0x0001800000047ab9 */ /* 0x000fd80000000800 */
[----:B------:R-:W-:-:S04]  /*9940*/  @!P0 FMUL R6, R6, 16777216 ;  /* 0x4b80000006068820 */ /* 0x000fc80000400000 */
[----:B------:R-:W1:Y:S02]  /*9950*/  MUFU.LG2 R0, R6 ;  /* 0x0000000600007308 */ /* 0x000e640000000c00 */
[----:B-1----:R-:W-:-:S04]  /*9960*/  @!P0 FADD R0, R0, -24 ;  /* 0xc1c0000000008421 */ /* 0x002fc80000000000 */
[----:B------:R-:W-:-:S04]  /*9970*/  FMUL R11, R0, 0.69314718246459960938 ;  /* 0x3f317218000b7820 */ /* 0x000fc80000400000 */
[----:B------:R-:W-:-:S07]  /*9980*/  FFMA R11, R4, UR4, R11 ;  /* 0x00000004040b7c23 */ /* 0x000fce000800000b */
.L_x_48:
[----:B------:R-:W-:Y:S05]  /*9990*/  BSYNC B0 ;  /* 0x0000000000007941 */ /* 0x000fea0003800000 */
.L_x_47:
[----:B------:R-:W-:Y:S01]  /*99a0*/  FSETP.NE.AND P0, PT, R16, -R17, PT ;  /* 0x800000111000720b */ /* 0x000fe20003f05000 */
[----:B------:R-:W-:Y:S01]  /*99b0*/  ULDC UR4, c[0x0][0x608] ;  /* 0x0001820000047ab9 */ /* 0x000fe20000000800 */
[----:B------:R-:W-:Y:S01]  /*99c0*/  BSSY B0, `(.L_x_52) ;  /* 0x0000029000007945 */ /* 0x000fe20003800000 */
[----:B------:R-:W-:-:S04]  /*99d0*/  FMUL R10, R10, UR4 ;  /* 0x000000040a0a7c20 */ /* 0x000fc80008400000 */
        /* <DEDUP_REMOVED lines=16> */
[----:B------:R-:W-:Y:S06]  /*9ae0*/  @!P0 BRA `(.L_x_53) ;  /* 0x0000000000588947 */ /* 0x000fec0003800000 */
        /* <DEDUP_REMOVED lines=8> */
[----:B------:R-:W-:Y:S01]  /*9b70*/  MOV R8, R10 ;  /* 0x0000000a00087202 */ /* 0x000fe20000000f00 */
[----:B------:R-:W-:Y:S06]  /*9b80*/  BRA `(.L_x_56) ;  /* 0x0000000000107947 */ /* 0x000fec0003800000 */
.L_x_55:
[----:B------:R-:W1:Y:S02]  /*9b90*/  MUFU.RCP R8, R7 ;  /* 0x0000000700087308 */ /* 0x000e640000001000 */
[----:B-1----:R-:W-:-:S04]  /*9ba0*/  FFMA R0, R7, R8, -1 ;  /* 0xbf80000007007423 */ /* 0x002fc80000000008 */
[----:B------:R-:W-:-:S04]  /*9bb0*/  FADD.FTZ R3, -R0, -RZ ;  /* 0x800000ff00037221 */ /* 0x000fc80000010100 */
[----:B------:R-:W-:-:S07]  /*9bc0*/  FFMA R8, R8, R3, R8 ;  /* 0x0000000308087223 */ /* 0x000fce0000000008 */
.L_x_56:
[----:B------:R-:W-:Y:S05]  /*9bd0*/  BSYNC B1 ;  /* 0x0000000000017941 */ /* 0x000fea0003800000 */
.L_x_54:
[----:B------:R-:W-:Y:S01]  /*9be0*/  FSETP.GEU.AND P0, PT, |R7|, 1.175494350822287508e-38, PT ;  /* 0x008000000700780b */ /* 0x000fe20003f0e200 */
[----:B------:R-:W-:-:S12]  /*9bf0*/  ULDC UR4, c[0x0][0x600] ;  /* 0x0001800000047ab9 */ /* 0x000fd80000000800 */
[----:B------:R-:W-:-:S04]  /*9c00*/  @!P0 FMUL R7, R7, 16777216 ;  /* 0x4b80000007078820 */ /* 0x000fc80000400000 */
[----:B------:R-:W1:Y:S02]  /*9c10*/  MUFU.LG2 R0, R7 ;  /* 0x0000000700007308 */ /* 0x000e640000000c00 */
[----:B-1----:R-:W-:-:S04]  /*9c20*/  @!P0 FADD R0, R0, -24 ;  /* 0xc1c0000000008421 */ /* 0x002fc80000000000 */
[----:B------:R-:W-:-:S04]  /*9c30*/  FMUL R0, R0, 0.69314718246459960938 ;  /* 0x3f31721800007820 */ /* 0x000fc80000400000 */
[----:B------:R-:W-:-:S07]  /*9c40*/  FFMA R9, R5, UR4, R0 ;  /* 0x0000000405097c23 */ /* 0x000fce0008000000 */
.L_x_53:
[----:B------:R-:W-:Y:S05]  /*9c50*/  BSYNC B0 ;  /* 0x0000000000007941 */ /* 0x000fea0003800000 */
.L_x_52:
[----:B------:R-:W-:Y:S01]  /*9c60*/  UISETP.NE.AND UP0, UPT, UR36, 0x1, UPT ;  /* 0x000000012400788c */ /* 0x000fe2000bf05270 */
[----:B------:R-:W1:Y:S01]  /*9c70*/  S2R R2, SR_TID.X ;  /* 0x0000000000027919 */ /* 0x000e620000002100 */
[----:B------:R-:W-:Y:S02]  /*9c80*/  ULDC.64 UR8, c[0x0][0x208] ;  /* 0x0000820000087ab9 */ /* 0x000fe40000000a00 */
[----:B------:R-:W-:-:S06]  /*9c90*/  USEL UR4, URZ, 0x1, UP0 ;  /* 0x000000013f047887 */ /* 0x000fcc0008000000 */
[----:B------:R-:W-:Y:S01]  /*9ca0*/  IMAD.U32 R0, RZ, RZ, UR4 ;  /* 0x00000004ff007e24 */ /* 0x000fe2000f8e00ff */
[----:B------:R-:W-:Y:S02]  /*9cb0*/  ULDC UR4, c[0x0][0x608] ;  /* 0x0001820000047ab9 */ /* 0x000fe40000000800 */
[----:B------:R-:W-:Y:S02]  /*9cc0*/  FMUL R8, R8, UR4 ;  /* 0x0000000408087c20 */ /* 0x000fe40008400000 */
[----:B------:R-:W-:-:S04]  /*9cd0*/  SHF.L.U32 R0, R0, 0x1f, RZ ;  /* 0x0000001f00007819 */ /* 0x000fc800000006ff */
[----:B------:R-:W2:Y:S01]  /*9ce0*/  SYNCS.PHASECHK.TRANS64.TRYWAIT P0, [UR23+0x8], R0 ;  /* 0x00000800ff0075a7 */ /* 0x000ea20008000157 */
[C---:B-1----:R-:W-:Y:S02]  /*9cf0*/  LOP3.LUT P1, RZ, R2.reuse, 0x3, RZ, 0xc0, !PT ;  /* 0x0000000302ff7812 */ /* 0x042fe4000782c0ff */
[----:B------:R-:W-:Y:S01]  /*9d00*/  LOP3.LUT R16, R2, 0x7f, RZ, 0xc0, !PT ;  /* 0x0000007f02107812 */ /* 0x000fe200078ec0ff */
[----:B--2---:R-:W-:Y:S10]  /*9d10*/  @!P0 BRA `(.L_x_57) ;  /* 0x0000002000508947 */ /* 0x004ff40003800000 */
.L_x_107:
[----:B------:R-:W-:Y:S01]  /*9d20*/  USHF.L.U32 UR42, UR42, 0x6, URZ ;  /* 0x000000062a2a7899 */ /* 0x000fe2000800063f */
[----:B------:R-:W-:Y:S01]  /*9d30*/  BSSY B0, `(.L_x_58) ;  /* 0x0000018000007945 */ /* 0x000fe20003800000 */
[----:B------:R-:W-:-:S03]  /*9d40*/  SHF.R.U32.HI R17, RZ, 0x5, R16 ;  /* 0x00000005ff117819 */ /* 0x000fc60000011610 */
[----:B------:R-:W-:Y:S07]  /*9d50*/  @P1 BRA `(.L_x_59) ;  /* 0x0000000000541947 */ /* 0x000fee0003800000 */
[----:B------:R-:W2:Y:S01]  /*9d60*/  S2UR UR4, SR_CTAID.Y ;  /* 0x00000000000479c3 */ /* 0x000ea20000002600 */
[----:B-1----:R-:W-:Y:S01]  /*9d70*/  SHF.R.U32.HI R0, RZ, 0x2, R2 ;  /* 0x00000002ff007819 */ /* 0x002fe20000011602 */
[----:B------:R-:W-:Y:S01]  /*9d80*/  ULDC.64 UR6, c[0x0][0x688] ;  /* 0x0001a20000067ab9 */ /* 0x000fe20000000a00 */
[----:B------:R-:W-:Y:S02]  /*9d90*/  SHF.L.U32 R3, R17, 0x4, RZ ;  /* 0x0000000411037819 */ /* 0x000fe400000006ff */
[----:B------:R-:W-:-:S03]  /*9da0*/  LOP3.LUT R0, R0, 0x7, RZ, 0xc0, !PT ;  /* 0x0000000700007812 */ /* 0x000fc600078ec0ff */
[----:B------:R-:W1:Y:S01]  /*9db0*/  S2UR UR5, SR_CTAID.Z ;  /* 0x00000000000579c3 */ /* 0x000e620000002700 */
[----:B------:R-:W-:-:S05]  /*9dc0*/  LOP3.LUT R0, R3, 0xfffffff0, R0, 0xe2, !PT ;  /* 0xfffffff003007812 */ /* 0x000fca00078ee200 */
[----:B------:R-:W-:-:S05]  /*9dd0*/  VIADD R3, R0, UR42 ;  /* 0x0000002a00037c36 */ /* 0x000fca0008000000 */
[----:B------:R-:W-:Y:S01]  /*9de0*/  IADD3 R2, R3, 0x8, RZ ;  /* 0x0000000803027810 */ /* 0x000fe20007ffe0ff */
[----:B--2---:R-:W-:-:S04]  /*9df0*/  UIMAD UR4, UR4, UR6, UR42 ;  /* 0x00000006040472a4 */ /* 0x004fc8000f8e022a */
[----:B-1----:R-:W-:-:S03]  /*9e00*/  UIMAD UR4, UR5, UR7, UR4 ;  /* 0x00000007050472a4 */ /* 0x002fc6000f8e0204 */
[----:B------:R-:W-:Y:S02]  /*9e10*/  ULDC UR5, c[0x0][0x288] ;  /* 0x0000a20000057ab9 */ /* 0x000fe40000000800 */
[----:B------:R-:W-:Y:S02]  /*9e20*/  ISETP.GE.U32.AND P0, PT, R3, UR5, PT ;  /* 0x0000000503007c0c */ /* 0x000fe4000bf06070 */
[----:B------:R-:W-:Y:S02]  /*9e30*/  IADD3 R0, P2, R0, UR4, RZ ;  /* 0x0000000400007c10 */ /* 0x000fe4000ff5e0ff */
[----:B------:R-:W-:Y:S01]  /*9e40*/  ISETP.GE.U32.AND P1, PT, R2, UR5, PT ;  /* 0x0000000502007c0c */ /* 0x000fe2000bf26070 */
[----:B------:R-:W-:Y:S02]  /*9e50*/  ULDC.64 UR4, c[0x0][0x680] ;  /* 0x0001a00000047ab9 */ /* 0x000fe40000000a00 */
[----:B------:R-:W-:Y:S01]  /*9e60*/  IMAD.X R3, RZ, RZ, RZ, P2 ;  /* 0x000000ffff037224 */ /* 0x000fe200010e06ff */
[----:B------:R-:W-:-:S04]  /*9e70*/  LEA R2, P2, R0, UR4, 0x2 ;  /* 0x0000000400027c11 */ /* 0x000fc8000f8410ff */
[----:B------:R-:W-:-:S05]  /*9e80*/  LEA.HI.X R3, R0, UR5, R3, 0x2, P2 ;  /* 0x0000000500037c11 */ /* 0x000fca00090f1403 */
[----:B------:R2:W-:Y:S04]  /*9e90*/  @!P0 STG.E desc[UR8][R2.64], R11 ;  /* 0x0000000b02008986 */ /* 0x0005e8000c101908 */
[----:B------:R2:W-:Y:S02]  /*9ea0*/  @!P1 STG.E desc[UR8][R2.64+0x20], R9 ;  /* 0x0000200902009986 */ /* 0x0005e4000c101908 */
.L_x_59:
[----:B------:R-:W-:Y:S05]  /*9eb0*/  BSYNC B0 ;  /* 0x0000000000007941 */ /* 0x000fea0003800000 */
.L_x_58:
[----:B------:R-:W-:Y:S01]  /*9ec0*/  ULDC.64 UR4, c[0x0][0x730] ;  /* 0x0001cc0000047ab9 */ /* 0x000fe20000000a00 */
[-C--:B------:R-:W-:Y:S01]  /*9ed0*/  FMUL R90, R90, R8.reuse ;  /* 0x000000085a5a7220 */ /* 0x080fe20000400000 */
[----:B------:R-:W-:Y:S01]  /*9ee0*/  ISETP.NE.U32.AND P0, PT, RZ, UR4, PT ;  /* 0x00000004ff007c0c */ /* 0x000fe2000bf05070 */
[-C--:B------:R-:W-:Y:S01]  /*9ef0*/  FMUL R38, R91, R8.reuse ;  /* 0x000000085b267220 */ /* 0x080fe20000400000 */
[-C--:B------:R-:W-:Y:S01]  /*9f00*/  FMUL R94, R94, R8.reuse ;  /* 0x000000085e5e7220 */ /* 0x080fe20000400000 */
[-C--:B------:R-:W-:Y:S01]  /*9f10*/  FMUL R40, R95, R8.reuse ;  /* 0x000000085f287220 */ /* 0x080fe20000400000 */
[----:B------:R-:W-:Y:S01]  /*9f20*/  ISETP.NE.AND.EX P0, PT, RZ, UR5, PT, P0 ;  /* 0x00000005ff007c0c */ /* 0x000fe2000bf05300 */
        /* <DEDUP_REMOVED lines=12> */
[----:B------:R-:W-:Y:S06]  /*9ff0*/  @P0 BRA `(.L_x_60) ;  /* 0x0000000000200947 */ /* 0x000fec0003800000 */
[----:B------:R-:W-:Y:S02]  /*a000*/  ULDC.64 UR4, c[0x0][0x728] ;  /* 0x0001ca0000047ab9 */ /* 0x000fe40000000a00 */
[----:B------:R-:W-:-:S04]  /*a010*/  ISETP.NE.U32.AND P0, PT, RZ, UR4, PT ;  /* 0x00000004ff007c0c */ /* 0x000fc8000bf05070 */
[----:B------:R-:W-:-:S13]  /*a020*/  ISETP.NE.AND.EX P0, PT, RZ, UR5, PT, P0 ;  /* 0x00000005ff007c0c */ /* 0x000fda000bf05300 */
[----:B------:R-:W-:Y:S05]  /*a030*/  @!P0 BRA `(.L_x_61) ;  /* 0x00000000000c8947 */ /* 0x000fea0003800000 */
[----:B-12---:R-:W1:Y:S02]  /*a040*/  LDC.64 R2, c[0x0][0x728] ;  /* 0x0001ca00ff027b82 */ /* 0x006e640000000a00 */
[----:B-1----:R4:W5:Y:S01]  /*a050*/  LDG.E R2, desc[UR8][R2.64] ;  /* 0x0000000802027981 */ /* 0x002962000c1e1900 */
[----:B------:R-:W-:Y:S05]  /*a060*/  BRA `(.L_x_60) ;  /* 0x0000000000047947 */ /* 0x000fea0003800000 */
.L_x_61:
[----:B--2---:R-:W3:Y:S02]  /*a070*/  LDC R2, c[0x0][0x720] ;  /* 0x0001c800ff027b82 */ /* 0x004ee40000000800 */
.L_x_60:
[----:B-1----:R-:W-:Y:S02]  /*a080*/  MOV R0, RZ ;  /* 0x000000ff00007202 */ /* 0x002fe40000000f00 */
[----:B---3-5:R-:W-:Y:S02]  /*a090*/  MOV R37, R2 ;  /* 0x0000000200257202 */ /* 0x028fe40000000f00 */
[----:B------:R-:W-:-:S13]  /*a0a0*/  LOP3.LUT P0, RZ, R0, 0x1bf, RZ, 0xc0, !PT ;  /* 0x000001bf00ff7812 */ /* 0x000fda000780c0ff */
[----:B------:R-:W-:Y:S05]  /*a0b0*/  @!P0 BRA `(.L_x_62) ;  /* 0x0000000000408947 */ /* 0x000fea0003800000 */
[----:B------:R-:W-:Y:S01]  /*a0c0*/  MOV R0, 0x0 ;  /* 0x0000000000007802 */ /* 0x000fe20000000f00 */
[----:B------:R-:W-:Y:S01]  /*a0d0*/  ULDC.64 UR4, c[0x4][0x68] ;  /* 0x01001a0000047ab9 */ /* 0x000fe20000000a00 */
[----:B------:R-:W-:Y:S01]  /*a0e0*/  ULDC.64 UR6, c[0x4][0x8] ;  /* 0x0100020000067ab9 */ /* 0x000fe20000000a00 */
[----:B------:R-:W-:Y:S01]  /*a0f0*/  IMAD.U32 R4, RZ, RZ, UR4 ;  /* 0x00000004ff047e24 */ /* 0x000fe2000f8e00ff */
[----:B--2-4-:R1:W2:Y:S01]  /*a100*/  LDC.64 R2, c[0x4][R0] ;  /* 0x0100000000027b82 */ /* 0x0142a20000000a00 */
[----:B------:R-:W-:Y:S01]  /*a110*/  MOV R5, UR5 ;  /* 0x0000000500057c02 */ /* 0x000fe20008000f00 */
[----:B------:R-:W-:Y:S01]  /*a120*/  ULDC.64 UR4, c[0x4][0x70] ;  /* 0x01001c0000047ab9 */ /* 0x000fe20000000a00 */
[----:B------:R-:W-:Y:S01]  /*a130*/  IMAD.U32 R10, RZ, RZ, UR6 ;  /* 0x00000006ff0a7e24 */ /* 0x000fe2000f8e00ff */
[----:B------:R-:W-:Y:S01]  /*a140*/  MOV R7, UR5 ;  /* 0x0000000500077c02 */ /* 0x000fe20008000f00 */
[----:B------:R-:W-:Y:S01]  /*a150*/  IMAD.U32 R6, RZ, RZ, UR4 ;  /* 0x00000004ff067e24 */ /* 0x000fe2000f8e00ff */
[----:B------:R-:W-:Y:S01]  /*a160*/  MOV R11, UR7 ;  /* 0x00000007000b7c02 */ /* 0x000fe20008000f00 */
[----:B------:R-:W-:Y:S01]  /*a170*/  IMAD.MOV.U32 R8, RZ, RZ, 0x70 ;  /* 0x00000070ff087424 */ /* 0x000fe200078e00ff */
[----:B------:R-:W-:Y:S01]  /*a180*/  MOV R12, 0x1 ;  /* 0x00000001000c7802 */ /* 0x000fe20000000f00 */
[----:B-1----:R-:W-:-:S07]  /*a190*/  IMAD.MOV.U32 R13, RZ, RZ, RZ ;  /* 0x000000ffff0d7224 */ /* 0x002fce00078e00ff */
[----:B------:R-:W-:-:S07]  /*a1a0*/  LEPC R20, `(.L_x_62) ;  /* 0x000000001014794e */ /* 0x000fce0000000000 */
[----:B--2---:R-:W-:Y:S05]  /*a1b0*/  CALL.ABS.NOINC R2 ;  /* 0x0000000002007343 */ /* 0x004fea0003c00000 */
.L_x_62:
[----:B------:R-:W-:Y:S01]  /*a1c0*/  MOV R18, UR37 ;  /* 0x0000002500127c02 */ /* 0x000fe20008000f00 */
[----:B--2-4-:R-:W-:-:S04]  /*a1d0*/  IMAD.U32 R3, RZ, RZ, UR36 ;  /* 0x00000024ff037e24 */ /* 0x014fc8000f8e00ff */
[----:B------:R-:W-:-:S05]  /*a1e0*/  IMAD R18, R3, 0x2200, R18 ;  /* 0x0000220003127824 */ /* 0x000fca00078e0212 */
[----:B------:R-:W-:-:S04]  /*a1f0*/  IADD3 R19, R18, -0x2200, RZ ;  /* 0xffffde0012137810 */ /* 0x000fc80007ffe0ff */
[----:B------:R-:W-:-:S13]  /*a200*/  LOP3.LUT P0, RZ, R19, 0x1b0, RZ, 0xc0, !PT ;  /* 0x000001b013ff7812 */ /* 0x000fda000780c0ff */
[----:B------:R-:W-:Y:S05]  /*a210*/  @!P0 BRA `(.L_x_63) ;  /* 0x0000000000408947 */ /* 0x000fea0003800000 */
[----:B------:R-:W-:Y:S01]  /*a220*/  MOV R0, 0x0 ;  /* 0x0000000000007802 */ /* 0x000fe20000000f00 */
[----:B------:R-:W-:Y:S01]  /*a230*/  ULDC.64 UR4, c[0x4][0x68] ;  /* 0x01001a0000047ab9 */ /* 0x000fe20000000a00 */
[----:B------:R-:W-:Y:S01]  /*a240*/  ULDC.64 UR6, c[0x4][0x8] ;  /* 0x0100020000067ab9 */ /* 0x000fe20000000a00 */
[----:B------:R-:W-:Y:S01]  /*a250*/  IMAD.U32 R4, RZ, RZ, UR4 ;  /* 0x00000004ff047e24 */ /* 0x000fe2000f8e00ff */
[----:B------:R1:W2:Y:S01]  /*a260*/  LDC.64 R2, c[0x4][R0] ;  /* 0x0100000000027b82 */ /* 0x0002a20000000a00 */
        /* <DEDUP_REMOVED lines=11> */
.L_x_63:
[----:B------:R-:W1:Y:S01]  /*a320*/  S2R R5, SR_TID.X ;  /* 0x0000000000057919 */ /* 0x000e620000002100 */
[----:B------:R-:W-:Y:S01]  /*a330*/  ULDC.64 UR4, c[0x0][0x730] ;  /* 0x0001cc0000047ab9 */ /* 0x000fe20000000a00 */
[----:B------:R-:W-:Y:S02]  /*a340*/  IADD3 R16, R16, 0x1f, RZ ;  /* 0x0000001f10107810 */ /* 0x000fe40007ffe0ff */
[----:B------:R-:W-:Y:S02]  /*a350*/  ISETP.NE.U32.AND P0, PT, RZ, UR4, PT ;  /* 0x00000004ff007c0c */ /* 0x000fe4000bf05070 */
[----:B------:R-:W-:Y:S02]  /*a360*/  ISETP.GT.U32.AND P1, PT, R16, 0x3e, PT ;  /* 0x0000003e1000780c */ /* 0x000fe40003f24070 */
[----:B------:R-:W-:-:S13]  /*a370*/  ISETP.NE.AND.EX P0, PT, RZ, UR5, PT, P0 ;  /* 0x00000005ff007c0c */ /* 0x000fda000bf05300 */
[----:B------:R-:W2:Y:S01]  /*a380*/  @P0 LDC R37, c[0x0][0x720] ;  /* 0x0001c800ff250b82 */ /* 0x000ea20000000800 */
[C---:B-1----:R-:W-:Y:S02]  /*a390*/  SHF.L.U32 R0, R5.reuse, 0x5, RZ ;  /* 0x0000000505007819 */ /* 0x042fe400000006ff */
[----:B------:R-:W-:Y:S02]  /*a3a0*/  SHF.R.U32.HI R3, RZ, 0x1, R5 ;  /* 0x00000001ff037819 */ /* 0x000fe40000011605 */
[C---:B------:R-:W-:Y:S02]  /*a3b0*/  LOP3.LUT R2, R0.reuse, 0xc0, RZ, 0xc0, !PT ;  /* 0x000000c000027812 */ /* 0x040fe400078ec0ff */
[----:B------:R-:W-:Y:S02]  /*a3c0*/  LOP3.LUT R4, R0, 0x20, RZ, 0xc0, !PT ;  /* 0x0000002000047812 */ /* 0x000fe400078ec0ff */
[----:B------:R-:W-:Y:S01]  /*a3d0*/  LOP3.LUT R2, R2, 0x8, R3, 0xf8, !PT ;  /* 0x0000000802027812 */ /* 0x000fe200078ef803 */
[----:B------:R-:W-:Y:S01]  /*a3e0*/  IMAD.SHL.U32 R3, R5, 0x4, RZ ;  /* 0x0000000405037824 */ /* 0x000fe200078e00ff */
[----:B------:R-:W-:-:S02]  /*a3f0*/  LEA R4, R17, R4, 0x9 ;  /* 0x0000000411047211 */ /* 0x000fc400078e48ff */
[----:B------:R-:W-:Y:S01]  /*a400*/  LOP3.LUT R0, R0, 0x100, RZ, 0xc0, !PT ;  /* 0x0000010000007812 */ /* 0x000fe200078ec0ff */
[-C--:B--2---:R-:W-:Y:S01]  /*a410*/  FMUL R9, R24, R37.reuse ;  /* 0x0000002518097220 */ /* 0x084fe20000400000 */
[----:B------:R-:W-:Y:S01]  /*a420*/  LOP3.LUT R3, R2, 0x18, R3, 0x78, !PT ;  /* 0x0000001802037812 */ /* 0x000fe200078e7803 */
[-C--:B------:R-:W-:Y:S01]  /*a430*/  FMUL R11, R40, R37.reuse ;  /* 0x00000025280b7220 */ /* 0x080fe20000400000 */
[----:B------:R-:W-:Y:S01]  /*a440*/  LOP3.LUT P0, RZ, R5, 0x4, RZ, 0xc0, !PT ;  /* 0x0000000405ff7812 */ /* 0x000fe2000780c0ff */
[-C--:B------:R-:W-:Y:S01]  /*a450*/  FMUL R5, R22, R37.reuse ;  /* 0x0000002516057220 */ /* 0x080fe20000400000 */
[----:B------:R-:W-:Y:S01]  /*a460*/  IADD3 R3, R3, R4, R0 ;  /* 0x0000000403037210 */ /* 0x000fe20007ffe000 */
[-C--:B------:R-:W-:Y:S01]  /*a470*/  FMUL R0, R88, R37.reuse ;  /* 0x0000002558007220 */ /* 0x080fe20000400000 */
[-C--:B------:R-:W-:Y:S01]  /*a480*/  FMUL R4, R92, R37.reuse ;  /* 0x000000255c047220 */ /* 0x080fe20000400000 */
[-C--:B------:R-:W-:Y:S01]  /*a490*/  FMUL R6, R94, R37.reuse ;  /* 0x000000255e067220 */ /* 0x080fe20000400000 */
[-C--:B------:R-:W-:Y:S01]  /*a4a0*/  FMUL R10, R98, R37.reuse ;  /* 0x00000025620a7220 */ /* 0x080fe20000400000 */
[-C--:B------:R-:W-:Y:S01]  /*a4b0*/  FMUL R15, R42, R37.reuse ;  /* 0x000000252a0f7220 */ /* 0x080fe20000400000 */
        /* <DEDUP_REMOVED lines=9> */
[----:B------:R-:W-:-:S02]  /*a550*/  IMAD.MOV.U32 R0, RZ, RZ, 0x10 ;  /* 0x00000010ff007424 */ /* 0x000fc400078e00ff */
        /* <DEDUP_REMOVED lines=16> */
[----:B------:R-:W-:Y:S01]  /*a660*/  F2FP.F16.F32.PACK_AB R43, R11, R6 ;  /* 0x000000060b2b723e */ /* 0x000fe200000000ff */
[----:B------:R-:W-:Y:S01]  /*a670*/  FMUL R37, R118, R37 ;  /* 0x0000002576257220 */ /* 0x000fe20000400000 */
[----:B------:R-:W-:-:S02]  /*a680*/  F2FP.F16.F32.PACK_AB R9, R15, R10 ;  /* 0x0000000a0f09723e */ /* 0x000fc400000000ff */
[----:B------:R-:W-:Y:S02]  /*a690*/  F2FP.F16.F32.PACK_AB R41, R7, R2 ;  /* 0x000000020729723e */ /* 0x000fe400000000ff */
[----:B------:R-:W-:Y:S02]  /*a6a0*/  F2FP.F16.F32.PACK_AB R8, R13, R8 ;  /* 0x000000080d08723e */ /* 0x000fe400000000ff */
[----:B------:R-:W-:Y:S02]  /*a6b0*/  F2FP.F16.F32.PACK_AB R10, R17, R12 ;  /* 0x0000000c110a723e */ /* 0x000fe400000000ff */
[----:B------:R-:W-:Y:S02]  /*a6c0*/  F2FP.F16.F32.PACK_AB R11, R21, R14 ;  /* 0x0000000e150b723e */ /* 0x000fe400000000ff */
[----:B------:R-:W-:Y:S02]  /*a6d0*/  SEL R0, R0, 0xfffffff0, !P0 ;  /* 0xfffffff000007807 */ /* 0x000fe40004000000 */
[----:B------:R-:W-:Y:S01]  /*a6e0*/  LEA R19, R3, R19, 0x1 ;  /* 0x0000001303137211 */ /* 0x000fe200078e08ff */
[----:B------:R-:W-:Y:S06]  /*a6f0*/  @P1 BRA `(.L_x_64) ;  /* 0x0000000000041947 */ /* 0x000fec0003800000 */
[----:B------:R-:W-:-:S04]  /*a700*/  DEPBAR.LE SB0, 0x1 ;  /* 0x000080400000791a */ /* 0x000fc80000000000 */
.L_x_64:
[----:B------:R-:W-:Y:S05]  /*a710*/  WARPSYNC.ALL ;  /* 0x0000000000007948 */ /* 0x000fea0003800000 */
[----:B------:R-:W-:Y:S01]  /*a720*/  BAR.SYNC.DEFER_BLOCKING 0x1, 0x80 ;  /* 0x0042000000007b1d */ /* 0x000fe20000010000 */
[----:B------:R-:W-:Y:S01]  /*a730*/  LEA R3, R3, R18, 0x1 ;  /* 0x0000001203037211 */ /* 0x000fe200078e08ff */
[----:B------:R-:W-:Y:S01]  /*a740*/  IMAD R0, R0, 0x2, R19 ;  /* 0x0000000200007824 */ /* 0x000fe200078e0213 */
[----:B------:R-:W-:Y:S02]  /*a750*/  F2FP.F16.F32.PACK_AB R4, R16, R23 ;  /* 0x000000171004723e */ /* 0x000fe400000000ff */
[----:B------:R-:W-:Y:S01]  /*a760*/  F2FP.F16.F32.PACK_AB R5, R20, R25 ;  /* 0x000000191405723e */ /* 0x000fe200000000ff */
[----:B------:R-:W-:Y:S01]  /*a770*/  BSSY B0, `(.L_x_65) ;  /* 0x000001c000007945 */ /* 0x000fe20003800000 */
[----:B------:R-:W-:-:S02]  /*a780*/  F2FP.F16.F32.PACK_AB R6, R22, R27 ;  /* 0x0000001b1606723e */ /* 0x000fc400000000ff */
[----:B------:R-:W-:Y:S02]  /*a790*/  F2FP.F16.F32.PACK_AB R7, R24, R29 ;  /* 0x0000001d1807723e */ /* 0x000fe400000000ff */
[----:B------:R-:W-:Y:S02]  /*a7a0*/  F2FP.F16.F32.PACK_AB R12, R26, R31 ;  /* 0x0000001f1a0c723e */ /* 0x000fe400000000ff */
[----:B------:R-:W-:Y:S02]  /*a7b0*/  F2FP.F16.F32.PACK_AB R13, R28, R33 ;  /* 0x000000211c0d723e */ /* 0x000fe400000000ff */
[----:B------:R-:W-:Y:S02]  /*a7c0*/  F2FP.F16.F32.PACK_AB R14, R30, R35 ;  /* 0x000000231e0e723e */ /* 0x000fe400000000ff */
[----:B------:R-:W-:Y:S01]  /*a7d0*/  F2FP.F16.F32.PACK_AB R15, R32, R37 ;  /* 0x00000025200f723e */ /* 0x000fe200000000ff */
[----:B------:R1:W-:Y:S04]  /*a7e0*/  STSM.16.M88.4 [R3+-0x2200], R40 ;  /* 0xffde002803007844 */ /* 0x0003e80000000200 */
[----:B------:R1:W-:Y:S01]  /*a7f0*/  STSM.16.M88.4 [R0], R8 ;  /* 0x0000000800007844 */ /* 0x0003e20000000200 */
[----:B------:R-:W-:Y:S01]  /*a800*/  @!PT LDS RZ, [RZ] ;  /* 0x00000000fffff984 */ /* 0x000fe20000000800 */
[----:B------:R-:W-:Y:S01]  /*a810*/  @!PT LDS RZ, [RZ] ;  /* 0x00000000fffff984 */ /* 0x000fe20000000800 */
[----:B------:R-:W-:Y:S01]  /*a820*/  @!PT LDS RZ, [RZ] ;  /* 0x00000000fffff984 */ /* 0x000fe20000000800 */
[----:B------:R-:W-:Y:S01]  /*a830*/  @!PT LDS RZ, [RZ] ;  /* 0x00000000fffff984 */ /* 0x000fe20000000800 */
[----:B------:R2:W-:Y:S06]  /*a840*/  MEMBAR.ALL.CTA ;  /* 0x0000000000007992 */ /* 0x0005ec0000008000 */
[----:B--2---:R-:W2:Y:S02]  /*a850*/  FENCE.VIEW.ASYNC.S ;  /* 0x00000000000073c6 */ /* 0x004ea40000000000 */
[----:B--2---:R-:W-:Y:S06]  /*a860*/  BAR.SYNC.DEFER_BLOCKING 0x1, 0x80 ;  /* 0x0042000000007b1d */ /* 0x004fec0000010000 */
[----:B------:R-:W-:Y:S05]  /*a870*/  @P1 BRA `(.L_x_66) ;  /* 0x00000000002c1947 */ /* 0x000fea0003800000 */
[----:B------:R-:W-:Y:S01]  /*a880*/  S2UR UR44, SR_CTAID.Z ;  /* 0x00000000002c79c3 */ /* 0x000fe20000002700 */
[----:B------:R-:W-:Y:S01]  /*a890*/  R2UR UR40, R18 ;  /* 0x00000000122872ca */ /* 0x000fe200000e0000 */
[----:B------:R-:W-:Y:S01]  /*a8a0*/  ULDC.64 UR4, c[0x0][0x198] ;  /* 0x0000660000047ab9 */ /* 0x000fe20000000a00 */
[----:B------:R-:W-:Y:S01]  /*a8b0*/  UMOV UR41, URZ ;  /* 0x0000003f00297c82 */ /* 0x000fe20008000000 */
[----:B------:R-:W-:-:S04]  /*a8c0*/  UIADD3 UR4, UP0, UR4, 0x670, URZ ;  /* 0x0000067004047890 */ /* 0x000fc8000ff1e03f */
[----:B------:R-:W2:Y:S01]  /*a8d0*/  S2UR UR43, SR_CTAID.Y ;  /* 0x00000000002b79c3 */ /* 0x000ea20000002600 */
[----:B------:R-:W-:-:S05]  /*a8e0*/  UIADD3.X UR5, URZ, UR5, URZ, UP0, !UPT ;  /* 0x000000053f057290 */ /* 0x000fca00087fe43f */
[----:B------:R-:W-:-:S09]  /*a8f0*/  UIADD3 UR40, UR40, -0x2200, URZ ;  /* 0xffffde0028287890 */ /* 0x000fd2000fffe03f */
[----:B--2---:R2:W-:Y:S01]  /*a900*/  UTMASTG.4D [UR40], [UR4] ;  /* 0x00000028040073b5 */ /* 0x0045e20008018000 */
[----:B------:R0:W-:Y:S01]  /*a910*/  UTMACMDFLUSH ;  /* 0x00000000000079b7 */ /* 0x0001e20000000000 */
[----:B--2---:R-:W-:-:S04]  /*a920*/  DEPBAR.LE SB0, 0x1 ;  /* 0x000080400000791a */ /* 0x004fc80000000000 */
.L_x_66:
[----:B------:R-:W-:Y:S05]  /*a930*/  BSYNC B0 ;  /* 0x0000000000007941 */ /* 0x000fea0003800000 */
.L_x_65:
[----:B------:R-:W-:Y:S06]  /*a940*/  BAR.SYNC.DEFER_BLOCKING 0x1, 0x80 ;  /* 0x0042000000007b1d */ /* 0x000fec0000010000 */
[----:B------:R-:W-:Y:S01]  /*a950*/  BSSY B0, `(.L_x_67) ;  /* 0x0000015000007945 */ /* 0x000fe20003800000 */
[----:B------:R2:W-:Y:S04]  /*a960*/  STSM.16.M88.4 [R19+0x1000], R4 ;  /* 0x0010000413007844 */ /* 0x0005e80000000200 */
[----:B------:R2:W-:Y:S01]  /*a970*/  STSM.16.M88.4 [R0+0x1000], R12 ;  /* 0x0010000c00007844 */ /* 0x0005e20000000200 */
[----:B------:R-:W-:Y:S01]  /*a980*/  @!PT LDS RZ, [RZ] ;  /* 0x00000000fffff984 */ /* 0x000fe20000000800 */
[----:B------:R-:W-:Y:S01]  /*a990*/  @!PT LDS RZ, [RZ] ;  /* 0x00000000fffff984 */ /* 0x000fe20000000800 */
[----:B------:R-:W-:Y:S01]  /*a9a0*/  @!PT LDS RZ, [RZ] ;  /* 0x00000000fffff984 */ /* 0x000fe20000000800 */
[----:B------:R-:W-:Y:S01]  /*a9b0*/  @!PT LDS RZ, [RZ] ;  /* 0x00000000fffff984 */ /* 0x000fe20000000800 */
[----:B------:R3:W-:Y:S06]  /*a9c0*/  MEMBAR.ALL.CTA ;  /* 0x0000000000007992 */ /* 0x0007ec0000008000 */
[----:B---3--:R-:W3:Y:S02]  /*a9d0*/  FENCE.VIEW.ASYNC.S ;  /* 0x00000000000073c6 */ /* 0x008ee40000000000 */
[----:B---3--:R-:W-:Y:S06]  /*a9e0*/  BAR.SYNC.DEFER_BLOCKING 0x1, 0x80 ;  /* 0x0042000000007b1d */ /* 0x008fec0000010000 */
[----:B------:R-:W-:Y:S05]  /*a9f0*/  @P1 BRA `(.L_x_68) ;  /* 0x0000000000281947 */ /* 0x000fea0003800000 */
[----:B------:R-:W-:Y:S01]  /*aa00*/  S2UR UR44, SR_CTAID.Z ;  /* 0x00000000002c79c3 */ /* 0x000fe20000002700 */
[----:B------:R-:W-:Y:S01]  /*aa10*/  R2UR UR40, R18 ;  /* 0x00000000122872ca */ /* 0x000fe200000e0000 */
[----:B------:R-:W-:Y:S01]  /*aa20*/  ULDC.64 UR4, c[0x0][0x198] ;  /* 0x0000660000047ab9 */ /* 0x000fe20000000a00 */
[----:B------:R-:W-:Y:S01]  /*aa30*/  UMOV UR41, 0x20 ;  /* 0x0000002000297882 */ /* 0x000fe20000000000 */
[----:B------:R-:W-:-:S04]  /*aa40*/  UIADD3 UR4, UP0, UR4, 0x670, URZ ;  /* 0x0000067004047890 */ /* 0x000fc8000ff1e03f */
[----:B------:R-:W3:Y:S01]  /*aa50*/  S2UR UR43, SR_CTAID.Y ;  /* 0x00000000002b79c3 */ /* 0x000ee20000002600 */
[----:B------:R-:W-:-:S05]  /*aa60*/  UIADD3.X UR5, URZ, UR5, URZ, UP0, !UPT ;  /* 0x000000053f057290 */ /* 0x000fca00087fe43f */
[----:B------:R-:W-:-:S09]  /*aa70*/  UIADD3 UR40, UR40, -0x1200, URZ ;  /* 0xffffee0028287890 */ /* 0x000fd2000fffe03f */
[----:B---3--:R3:W-:Y:S02]  /*aa80*/  UTMASTG.4D [UR40], [UR4] ;  /* 0x00000028040073b5 */ /* 0x0087e40008018000 */
[----:B---3--:R0:W-:Y:S02]  /*aa90*/  UTMACMDFLUSH ;  /* 0x00000000000079b7 */ /* 0x0081e40000000000 */
.L_x_68:
[----:B------:R-:W-:Y:S05]  /*aaa0*/  BSYNC B0 ;  /* 0x0000000000007941 */ /* 0x000fea0003800000 */
.L_x_67:
[----:B------:R-:W-:Y:S01]  /*aab0*/  UIADD3 UR36, UR36, -0x1, URZ ;  /* 0xffffffff24247890 */ /* 0x000fe2000fffe03f */
[----:B------:R-:W-:-:S04]  /*aac0*/  DEPBAR.LE SB0, 0x0 ;  /* 0x000080000000791a */ /* 0x000fc80000000000 */
[----:B------:R-:W-:-:S04]  /*aad0*/  USHF.L.U32 UR4, UR36, 0x3, URZ ;  /* 0x0000000324047899 */ /* 0x000fc8000800063f */
[----:B------:R-:W-:-:S04]  /*aae0*/  ULOP3.LUT UR4, UR4, 0x8, URZ, 0xe2, !UPT ;  /* 0x0000000804047892 */ /* 0x000fc8000f8ee23f */
[----:B------:R-:W-:-:S06]  /*aaf0*/  ULOP3.LUT UR4, UR4, 0x18, URZ, 0x3c, !UPT ;  /* 0x0000001804047892 */ /* 0x000fcc000f8e3c3f */
[----:B-12---:R-:W-:-:S04]  /*ab00*/  MOV R0, UR4 ;  /* 0x0000000400007c02 */ /* 0x006fc80008000f00 */
[----:B------:R-:W-:Y:S01]  /*ab10*/  SYNCS.ARRIVE.TRANS64.A1T0 RZ, [R0+UR37+0x18090], RZ ;  /* 0x018090ff00ff79a7 */ /* 0x000fe20008100025 */
[----:B------:R-:W-:Y:S05]  /*ab20*/  EXIT ;  /* 0x000000000000794d */ /* 0x000fea0003800000 */
.L_x_6:
[----:B------:R-:W-:-:S08]  /*ab30*/  UISETP.NE.AND UP0, UPT, UR10, 0x1, UPT ;  /* 0x000000010a00788c */ /* 0x000fd0000bf05270 */
[----:B------:R-:W1:-:S00]  /*ab40*/  USETMAXREG.DEALLOC.CTAPOOL 0x18 ;  /* 0x00000018000079c8 */ /* 0x000e4000080e0500 */
[----:B------:R-:W-:-:S13]  /*ab50*/  PLOP3.LUT P0, PT, PT, PT, UP0, 0x80, 0x0 ;  /* 0x000000000000781c */ /* 0x000fda0003f0f008 */
[----:B------:R-:W-:Y:S05]  /*ab60*/  @P0 EXIT ;  /* 0x000000000000094d */ /* 0x000fea0003800000 */
[----:B------:R-:W2:Y:S01]  /*ab70*/  S2UR UR11, SR_CTAID.X ;  /* 0x00000000000b79c3 */ /* 0x000ea20000002500 */
[----:B------:R-:W-:Y:S01]  /*ab80*/  ELECT P3, URZ, PT ;  /* 0x00000000003f782f */ /* 0x000fe20003860000 */
[----:B------:R-:W-:Y:S01]  /*ab90*/  BSSY B0, `(.L_x_69) ;  /* 0x0000029000007945 */ /* 0x000fe20003800000 */
[----:B-1----:R-:W-:Y:S01]  /*aba0*/  MOV R2, RZ ;  /* 0x000000ff00027202 */ /* 0x002fe20000000f00 */
[----:B------:R-:W-:Y:S01]  /*abb0*/  IMAD.MOV.U32 R8, RZ, RZ, RZ ;  /* 0x000000ffff087224 */ /* 0x000fe200078e00ff */
[----:B------:R-:W-:-:S03]  /*abc0*/  MOV R4, RZ ;  /* 0x000000ff00047202 */ /* 0x000fc60000000f00 */
[----:B------:R-:W1:Y:S08]  /*abd0*/  S2UR UR20, SR_CTAID.Y ;  /* 0x00000000001479c3 */ /* 0x000e700000002600 */
[----:B------:R-:W3:Y:S01]  /*abe0*/  S2UR UR21, SR_CTAID.Z ;  /* 0x00000000001579c3 */ /* 0x000ee20000002700 */
[----:B--2---:R-:W-:Y:S01]  /*abf0*/  USHF.L.U32 UR11, UR11, 0x7, URZ ;  /* 0x000000070b0b7899 */ /* 0x004fe2000800063f */
[----:B------:R-:W-:Y:S11]  /*ac00*/  @!P3 BRA `(.L_x_70) ;  /* 0x000000000084b947 */ /* 0x000ff60003800000 */
[----:B------:R-:W2:Y:S01]  /*ac10*/  S2R R4, SR_CgaCtaId ;  /* 0x0000000000047919 */ /* 0x000ea20000008800 */
[----:B------:R-:W-:Y:S02]  /*ac20*/  MOV R3, 0x400 ;  /* 0x0000040000037802 */ /* 0x000fe40000000f00 */
[----:B------:R-:W-:Y:S02]  /*ac30*/  MOV R5, 0x1 ;  /* 0x0000000100057802 */ /* 0x000fe40000000f00 */
[----:B--2---:R-:W-:Y:S02]  /*ac40*/  LEA R4, R4, R3, 0x18 ;  /* 0x0000000304047211 */ /* 0x004fe400078ec0ff */
[----:B------:R-:W-:-:S04]  /*ac50*/  SHF.L.U32 R3, R5, 0x1f, RZ ;  /* 0x0000001f05037819 */ /* 0x000fc800000006ff */
[----:B------:R-:W2:Y:S02]  /*ac60*/  SYNCS.PHASECHK.TRANS64.TRYWAIT P0, [R4+URZ+0x18060], R3 ;  /* 0x01806003040075a7 */ /* 0x000ea4000800017f */
[----:B--2---:R-:W-:Y:S05]  /*ac70*/  @!P0 BRA `(.L_x_71) ;  /* 0x0000001000908947 */ /* 0x004fea0003800000 */
.L_x_108:
[----:B------:R-:W-:Y:S01]  /*ac80*/  ULOP3.LUT UR4, UR6, 0x2, URZ, 0xfc, !UPT ;  /* 0x0000000206047892 */ /* 0x000fe2000f8efc3f */
[----:B--2---:R-:W-:-:S03]  /*ac90*/  @P2 IMAD.MOV.U32 R3, RZ, RZ, 0x2000 ;  /* 0x00002000ff032424 */ /* 0x004fc600078e00ff */
[----:B------:R-:W-:Y:S01]  /*aca0*/  UPRMT UR4, UR4, 0x9910, URZ ;  /* 0x0000991004047896 */ /* 0x000fe2000800003f */
[----:B------:R2:W-:Y:S03]  /*acb0*/  @P2 SYNCS.ARRIVE.TRANS64 RZ, [R4+URZ+0x18050], R3 ;  /* 0x0180500304ff29a7 */ /* 0x0005e6000800003f */
[----:B------:R-:W-:-:S06]  /*acc0*/  UISETP.NE.AND UP0, UPT, UR4, 0x2, UPT ;  /* 0x000000020400788c */ /* 0x000fcc000bf05270 */
[----:B------:R-:W-:-:S13]  /*acd0*/  PLOP3.LUT P0, PT, PT, PT, UP0, 0x80, 0x0 ;  /* 0x000000000000781c */ /* 0x000fda0003f0f008 */
[----:B--2---:R-:W-:Y:S05]  /*ace0*/  @P0 BRA `(.L_x_72) ;  /* 0x0000000000040947 */ /* 0x004fea0003800000 */
[----:B-1-3--:R-:W-:Y:S01]  /*acf0*/  BPT.TRAP 0x1 ;  /* 0x000000040000795c */ /* 0x00afe20000300000 */
.L_x_72:
[----:B------:R-:W-:-:S04]  /*ad00*/  LOP3.LUT P0, RZ, R0, 0x1f, RZ, 0xc0, !PT ;  /* 0x0000001f00ff7812 */ /* 0x000fc8000780c0ff */
[----:B------:R-:W-:-:S13]  /*ad10*/  PLOP3.LUT P0, PT, P0, P2, PT, 0x2a, 0x0 ;  /* 0x000000000000781c */ /* 0x000fda0000704572 */
[----:B------:R-:W-:Y:S05]  /*ad20*/  @P0 BRA `(.L_x_73) ;  /* 0x0000000000040947 */ /* 0x000fea0003800000 */
[----:B-1-3--:R-:W-:Y:S01]  /*ad30*/  BPT.TRAP 0x1 ;  /* 0x000000040000795c */ /* 0x00afe20000300000 */
.L_x_73:
[----:B------:R-:W-:Y:S01]  /*ad40*/  R2UR UR8, R4 ;  /* 0x00000000040872ca */ /* 0x000fe200000e0000 */
[----:B------:R-:W-:Y:S01]  /*ad50*/  ULDC.64 UR4, c[0x0][0x198] ;  /* 0x0000660000047ab9 */ /* 0x000fe20000000a00 */
[----:B------:R-:W-:Y:S01]  /*ad60*/  UMOV UR14, 0x0 ;  /* 0x00000000000e7882 */ /* 0x000fe20000000000 */
[----:B------:R-:W-:Y:S01]  /*ad70*/  UIADD3 UR4, UP0, UR4, 0xf0, URZ ;  /* 0x000000f004047890 */ /* 0x000fe2000ff1e03f */
[----:B------:R-:W-:Y:S01]  /*ad80*/  MOV R4, 0x1 ;  /* 0x0000000100047802 */ /* 0x000fe20000000f00 */
[----:B------:R-:W-:Y:S01]  /*ad90*/  UMOV UR15, 0x10000000 ;  /* 0x10000000000f7882 */ /* 0x000fe20000000000 */
[----:B------:R-:W-:Y:S01]  /*ada0*/  UMOV UR10, URZ ;  /* 0x0000003f000a7c82 */ /* 0x000fe20008000000 */
[----:B------:R-:W-:Y:S01]  /*adb0*/  UIADD3.X UR5, URZ, UR5, URZ, UP0, !UPT ;  /* 0x000000053f057290 */ /* 0x000fe200087fe43f */
[----:B------:R-:W-:Y:S01]  /*adc0*/  MOV R8, 0x40 ;  /* 0x0000004000087802 */ /* 0x000fe20000000f00 */
[----:B-1----:R-:W-:Y:S01]  /*add0*/  UMOV UR12, UR20 ;  /* 0x00000014000c7c82 */ /* 0x002fe20008000000 */
[----:B---3--:R-:W-:-:S03]  /*ade0*/  UMOV UR13, UR21 ;  /* 0x00000015000d7c82 */ /* 0x008fc60008000000 */
[----:B------:R-:W-:-:S09]  /*adf0*/  UIADD3 UR9, UR8, 0x18050, URZ ;  /* 0x0001805008097890 */ /* 0x000fd2000fffe03f */
[----:B------:R2:W-:Y:S02]  /*ae00*/  UTMALDG.4D [UR8], [UR4], desc[UR14] ;  /* 0x00000e08040075b4 */ /* 0x0005e40008019000 */
[----:B--2---:R-:W-:Y:S01]  /*ae10*/  NOP ;  /* 0x0000000000007918 */ /* 0x004fe20000000000 */
.L_x_70:
[----:B-1-3--:R-:W-:Y:S05]  /*ae20*/  BSYNC B0 ;  /* 0x0000000000007941 */ /* 0x00afea0003800000 */
.L_x_69:
[----:B------:R-:W1:Y:S01]  /*ae30*/  LDC R3, c[0x0][0x28c] ;  /* 0x0000a300ff037b82 */ /* 0x000e620000000800 */
[----:B------:R-:W-:Y:S01]  /*ae40*/  BSSY B0, `(.L_x_74) ;  /* 0x0000023000007945 */ /* 0x000fe20003800000 */
[----:B-1----:R-:W-:-:S13]  /*ae50*/  ISETP.GT.AND P4, PT, R3, RZ, P3 ;  /* 0x000000ff0300720c */ /* 0x002fda0001f84270 */
[----:B------:R-:W-:Y:S05]  /*ae60*/  @!P4 BRA `(.L_x_75) ;  /* 0x000000000080c947 */ /* 0x000fea0003800000 */
[----:B------:R-:W1:Y:S01]  /*ae70*/  S2R R5, SR_CgaCtaId ;  /* 0x0000000000057919 */ /* 0x000e620000008800 */
[----:B------:R-:W-:-:S04]  /*ae80*/  MOV R2, 0x400 ;  /* 0x0000040000027802 */ /* 0x000fc80000000f00 */
[----:B-1----:R-:W-:Y:S01]  /*ae90*/  LEA R5, R5, R2, 0x18 ;  /* 0x0000000205057211 */ /* 0x002fe200078ec0ff */
[----:B------:R-:W-:-:S05]  /*aea0*/  IMAD.MOV.U32 R2, RZ, RZ, 0x1 ;  /* 0x00000001ff027424 */ /* 0x000fca00078e00ff */
[----:B------:R-:W-:-:S04]  /*aeb0*/  SHF.L.U32 R2, R2, 0x1f, RZ ;  /* 0x0000001f02027819 */ /* 0x000fc800000006ff */
[----:B------:R-:W1:Y:S02]  /*aec0*/  SYNCS.PHASECHK.TRANS64.TRYWAIT P0, [R5+URZ+0x18028], R2 ;  /* 0x01802802050075a7 */ /* 0x000e64000800017f */
[----:B-1----:R-:W-:Y:S05]  /*aed0*/  @!P0 BRA `(.L_x_76) ;  /* 0x00000010000c8947 */ /* 0x002fea0003800000 */
.L_x_109:
[----:B------:R-:W-:Y:S01]  /*aee0*/  ULOP3.LUT UR4, UR6, 0x2, URZ, 0xfc, !UPT ;  /* 0x0000000206047892 */ /* 0x000fe2000f8efc3f */
[----:B-1----:R-:W-:-:S03]  /*aef0*/  @P2 MOV R2, 0x4000 ;  /* 0x0000400000022802 */ /* 0x002fc60000000f00 */
[----:B------:R-:W-:Y:S01]  /*af00*/  UPRMT UR4, UR4, 0x9910, URZ ;  /* 0x0000991004047896 */ /* 0x000fe2000800003f */
[----:B------:R1:W-:Y:S03]  /*af10*/  @P2 SYNCS.ARRIVE.TRANS64 RZ, [R5+URZ+0x18000], R2 ;  /* 0x0180000205ff29a7 */ /* 0x0003e6000800003f */
[----:B------:R-:W-:-:S06]  /*af20*/  UISETP.NE.AND UP0, UPT, UR4, 0x2, UPT ;  /* 0x000000020400788c */ /* 0x000fcc000bf05270 */
[----:B------:R-:W-:-:S13]  /*af30*/  PLOP3.LUT P0, PT, PT, PT, UP0, 0x80, 0x0 ;  /* 0x000000000000781c */ /* 0x000fda0003f0f008 */
[----:B-1----:R-:W-:Y:S05]  /*af40*/  @P0 BRA `(.L_x_77) ;  /* 0x0000000000040947 */ /* 0x002fea0003800000 */
[----:B------:R-:W-:Y:S01]  /*af50*/  BPT.TRAP 0x1 ;  /* 0x000000040000795c */ /* 0x000fe20000300000 */
.L_x_77:
[----:B------:R-:W-:-:S04]  /*af60*/  LOP3.LUT P0, RZ, R0, 0x1f, RZ, 0xc0, !PT ;  /* 0x0000001f00ff7812 */ /* 0x000fc8000780c0ff */
[----:B------:R-:W-:-:S13]  /*af70*/  PLOP3.LUT P0, PT, P0, P2, PT, 0x2a, 0x0 ;  /* 0x000000000000781c */ /* 0x000fda0000704572 */
[----:B------:R-:W-:Y:S05]  /*af80*/  @P0 BRA `(.L_x_78) ;  /* 0x0000000000040947 */ /* 0x000fea0003800000 */
[----:B------:R-:W-:Y:S01]  /*af90*/  BPT.TRAP 0x1 ;  /* 0x000000040000795c */ /* 0x000fe20000300000 */
.L_x_78:
        /* <DEDUP_REMOVED lines=8> */
[----:B------:R-:W-:-:S05]  /*b020*/  UMOV UR19, URZ ;  /* 0x0000003f00137c82 */ /* 0x000fca0008000000 */
[----:B------:R-:W-:Y:S02]  /*b030*/  UIADD3 UR16, UR17, 0x4000, URZ ;  /* 0x0000400011107890 */ /* 0x000fe4000fffe03f */
[----:B------:R-:W-:-:S09]  /*b040*/  UIADD3 UR17, UR17, 0x18000, URZ ;  /* 0x0001800011117890 */ /* 0x000fd2000fffe03f */
[----:B------:R1:W-:Y:S02]  /*b050*/  UTMALDG.4D [UR16], [UR4], desc[UR8] ;  /* 0x00000810040075b4 */ /* 0x0003e40008019000 */
[----:B-1----:R-:W-:Y:S01]  /*b060*/  NOP ;  /* 0x0000000000007918 */ /* 0x002fe20000000000 */
.L_x_75:
[----:B------:R-:W-:Y:S05]  /*b070*/  BSYNC B0 ;  /* 0x0000000000007941 */ /* 0x000fea0003800000 */
.L_x_74:
[----:B------:R-:W-:Y:S04]  /*b080*/  BSSY B0, `(.L_x_79) ;  /* 0x0000025000007945 */ /* 0x000fe80003800000 */
[----:B------:R-:W-:Y:S05]  /*b090*/  @!P3 BRA `(.L_x_80) ;  /* 0x00000000008cb947 */ /* 0x000fea0003800000 */
[----:B------:R-:W1:Y:S01]  /*b0a0*/  S2R R6, SR_CgaCtaId ;  /* 0x0000000000067919 */ /* 0x000e620000008800 */
[----:B------:R-:W-:-:S04]  /*b0b0*/  MOV R5, 0x400 ;  /* 0x0000040000057802 */ /* 0x000fc80000000f00 */
[----:B-1----:R-:W-:Y:S01]  /*b0c0*/  LEA R7, R6, R5, 0x18 ;  /* 0x0000000506077211 */ /* 0x002fe200078ec0ff */
[----:B------:R-:W-:-:S03]  /*b0d0*/  IMAD.MOV.U32 R6, RZ, RZ, 0x1 ;  /* 0x00000001ff067424 */ /* 0x000fc600078e00ff */
[----:B------:R-:W-:Y:S02]  /*b0e0*/  LEA R5, R4, R7, 0x3 ;  /* 0x0000000704057211 */ /* 0x000fe400078e18ff */
[----:B------:R-:W-:-:S04]  /*b0f0*/  SHF.L.U32 R6, R6, 0x1f, RZ ;  /* 0x0000001f06067819 */ /* 0x000fc800000006ff */
[----:B------:R-:W1:Y:S02]  /*b100*/  SYNCS.PHASECHK.TRANS64.TRYWAIT P0, [R5+URZ+0x18060], R6 ;  /* 0x01806006050075a7 */ /* 0x000e64000800017f */
[----:B-1----:R-:W-:Y:S05]  /*b110*/  @!P0 BRA `(.L_x_81) ;  /* 0x0000000c00908947 */ /* 0x002fea0003800000 */
.L_x_110:
        /* <DEDUP_REMOVED lines=8> */
.L_x_82:
[----:B------:R-:W-:-:S04]  /*b1a0*/  LOP3.LUT P0, RZ, R0, 0x1f, RZ, 0xc0, !PT ;  /* 0x0000001f00ff7812 */ /* 0x000fc8000780c0ff */
[----:B------:R-:W-:-:S13]  /*b1b0*/  PLOP3.LUT P0, PT, P0, P2, PT, 0x2a, 0x0 ;  /* 0x000000000000781c */ /* 0x000fda0000704572 */
[----:B------:R-:W-:Y:S05]  /*b1c0*/  @P0 BRA `(.L_x_83) ;  /* 0x0000000000040947 */ /* 0x000fea0003800000 */
[----:B------:R-:W-:Y:S01]  /*b1d0*/  BPT.TRAP 0x1 ;  /* 0x000000040000795c */ /* 0x000fe20000300000 */
.L_x_83:
[----:B------:R-:W-:Y:S01]  /*b1e0*/  R2UR UR16, R4 ;  /* 0x00000000041072ca */ /* 0x000fe200000e0000 */
[----:B------:R-:W-:Y:S01]  /*b1f0*/  ULDC.64 UR8, c[0x0][0x198] ;  /* 0x0000660000087ab9 */ /* 0x000fe20000000a00 */
[----:B------:R-:W-:Y:S01]  /*b200*/  R2UR UR4, R7 ;  /* 0x00000000070472ca */ /* 0x000fe200000e0000 */
[----:B------:R-:W-:Y:S01]  /*b210*/  UIADD3 UR8, UP0, UR8, 0xf0, URZ ;  /* 0x000000f008087890 */ /* 0x000fe2000ff1e03f */
[----:B------:R-:W-:Y:S01]  /*b220*/  R2UR UR19, R8 ;  /* 0x00000000081372ca */ /* 0x000fe200000e0000 */
[----:B------:R-:W-:Y:S01]  /*b230*/  UMOV UR5, 0x10000000 ;  /* 0x1000000000057882 */ /* 0x000fe20000000000 */
[----:B------:R-:W-:Y:S01]  /*b240*/  R2UR UR17, R5 ;  /* 0x00000000051172ca */ /* 0x000fe200000e0000 */
[----:B------:R-:W-:Y:S01]  /*b250*/  UIADD3.X UR9, URZ, UR9, URZ, UP0, !UPT ;  /* 0x000000093f097290 */ /* 0x000fe200087fe43f */
[----:B------:R-:W-:-:S07]  /*b260*/  UMOV UR18, URZ ;  /* 0x0000003f00127c82 */ /* 0x000fce0008000000 */
[----:B------:R-:W-:Y:S02]  /*b270*/  ULEA UR16, UR16, UR4, 0xd ;  /* 0x0000000410107291 */ /* 0x000fe4000f8e683f */
[----:B------:R-:W-:Y:S02]  /*b280*/  UIADD3 UR19, UR11, UR19, URZ ;  /* 0x000000130b137290 */ /* 0x000fe4000fffe03f */
[----:B------:R-:W-:Y:S01]  /*b290*/  UIADD3 UR17, UR17, 0x18050, URZ ;  /* 0x0001805011117890 */ /* 0x000fe2000fffe03f */
[----:B------:R-:W-:-:S08]  /*b2a0*/  UMOV UR4, 0x0 ;  /* 0x0000000000047882 */ /* 0x000fd00000000000 */
[----:B------:R1:W-:Y:S02]  /*b2b0*/  UTMALDG.4D [UR16], [UR8], desc[UR4] ;  /* 0x00000410080075b4 */ /* 0x0003e40008019000 */
[----:B-1----:R-:W-:Y:S01]  /*b2c0*/  NOP ;  /* 0x0000000000007918 */ /* 0x002fe20000000000 */
.L_x_80:
[----:B------:R-:W-:Y:S05]  /*b2d0*/  BSYNC B0 ;  /* 0x0000000000007941 */ /* 0x000fea0003800000 */
.L_x_79:
[----:B------:R-:W-:Y:S01]  /*b2e0*/  BSSY B0, `(.L_x_84) ;  /* 0x0000027000007945 */ /* 0x000fe20003800000 */
[----:B------:R-:W-:-:S03]  /*b2f0*/  IMAD.MOV.U32 R8, RZ, RZ, RZ ;  /* 0x000000ffff087224 */ /* 0x000fc600078e00ff */
[----:B------:R-:W-:Y:S05]  /*b300*/  @!P4 BRA `(.L_x_85) ;  /* 0x000000000090c947 */ /* 0x000fea0003800000 */
[----:B------:R-:W1:Y:S01]  /*b310*/  S2R R5, SR_CgaCtaId ;  /* 0x0000000000057919 */ /* 0x000e620000008800 */
[----:B------:R-:W-:Y:S02]  /*b320*/  MOV R4, 0x400 ;  /* 0x0000040000047802 */ /* 0x000fe40000000f00 */
[----:B------:R-:W-:-:S04]  /*b330*/  MOV R7, 0x1 ;  /* 0x0000000100077802 */ /* 0x000fc80000000f00 */
[----:B------:R-:W-:Y:S02]  /*b340*/  SHF.L.U32 R7, R7, 0x1f, RZ ;  /* 0x0000001f07077819 */ /* 0x000fe400000006ff */
[----:B-1----:R-:W-:-:S04]  /*b350*/  LEA R5, R5, R4, 0x18 ;  /* 0x0000000405057211 */ /* 0x002fc800078ec0ff */
[----:B------:R-:W-:-:S04]  /*b360*/  LEA R4, R2, R5, 0x3 ;  /* 0x0000000502047211 */ /* 0x000fc800078e18ff */
[----:B------:R-:W1:Y:S02]  /*b370*/  SYNCS.PHASECHK.TRANS64.TRYWAIT P0, [R4+URZ+0x18028], R7 ;  /* 0x01802807040075a7 */ /* 0x000e64000800017f */
[----:B-1----:R-:W-:Y:S05]  /*b380*/  @!P0 BRA `(.L_x_86) ;  /* 0x0000000c00088947 */ /* 0x002fea0003800000 */
.L_x_111:
[----:B------:R-:W-:Y:S01]  /*b390*/  ULOP3.LUT UR4, UR6, 0x2, URZ, 0xfc, !UPT ;  /* 0x0000000206047892 */ /* 0x000fe2000f8efc3f */
[----:B-1----:R-:W-:-:S03]  /*b3a0*/  @P2 IMAD.MOV.U32 R7, RZ, RZ, 0x4000 ;  /* 0x00004000ff072424 */ /* 0x002fc600078e00ff */
[----:B------:R-:W-:Y:S01]  /*b3b0*/  UPRMT UR4, UR4, 0x9910, URZ ;  /* 0x0000991004047896 */ /* 0x000fe2000800003f */
[----:B------:R1:W-:Y:S03]  /*b3c0*/  @P2 SYNCS.ARRIVE.TRANS64 RZ, [R4+URZ+0x18000], R7 ;  /* 0x0180000704ff29a7 */ /* 0x0003e6000800003f */
[----:B------:R-:W-:-:S06]  /*b3d0*/  UISETP.NE.AND UP0, UPT, UR4, 0x2, UPT ;  /* 0x000000020400788c */ /* 0x000fcc000bf05270 */
[----:B------:R-:W-:-:S13]  /*b3e0*/  PLOP3.LUT P0, PT, PT, PT, UP0, 0x80, 0x0 ;  /* 0x000000000000781c */ /* 0x000fda0003f0f008 */
[----:B-1----:R-:W-:Y:S05]  /*b3f0*/  @P0 BRA `(.L_x_87) ;  /* 0x0000000000040947 */ /* 0x002fea0003800000 */
[----:B------:R-:W-:Y:S01]  /*b400*/  BPT.TRAP 0x1 ;  /* 0x000000040000795c */ /* 0x000fe20000300000 */
.L_x_87:
[----:B------:R-:W-:-:S04]  /*b410*/  LOP3.LUT P0, RZ, R0, 0x1f, RZ, 0xc0, !PT ;  /* 0x0000001f00ff7812 */ /* 0x000fc8000780c0ff */
[----:B------:R-:W-:-:S13]  /*b420*/  PLOP3.LUT P0, PT, P0, P2, PT, 0x2a, 0x0 ;  /* 0x000000000000781c */ /* 0x000fda0000704572 */
[----:B------:R-:W-:Y:S05]  /*b430*/  @P0 BRA `(.L_x_88) ;  /* 0x0000000000040947 */ /* 0x000fea0003800000 */
[----:B------:R-:W-:Y:S01]  /*b440*/  BPT.TRAP 0x1 ;  /* 0x000000040000795c */ /* 0x000fe20000300000 */
.L_x_88:
[----:B------:R-:W-:Y:S01]  /*b450*/  LEA R5, R2, R5, 0xe ;  /* 0x0000000502057211 */ /* 0x000fe200078e70ff */
[----:B------:R-:W-:Y:S01]  /*b460*/  ULDC.64 UR4, c[0x0][0x198] ;  /* 0x0000660000047ab9 */ /* 0x000fe20000000a00 */
[----:B------:R-:W-:Y:S01]  /*b470*/  R2UR UR17, R4 ;  /* 0x00000000041172ca */ /* 0x000fe200000e0000 */
[----:B------:R-:W-:Y:S01]  /*b480*/  UIADD3 UR4, UP0, UR4, 0x2f0, URZ ;  /* 0x000002f004047890 */ /* 0x000fe2000ff1e03f */
[----:B------:R-:W-:Y:S01]  /*b490*/  R2UR UR16, R5 ;  /* 0x00000000051072ca */ /* 0x000fe200000e0000 */
[----:B------:R-:W-:Y:S01]  /*b4a0*/  UMOV UR8, 0x0 ;  /* 0x0000000000087882 */ /* 0x000fe20000000000 */
[----:B------:R-:W-:Y:S01]  /*b4b0*/  UMOV UR9, 0x10000000 ;  /* 0x1000000000097882 */ /* 0x000fe20000000000 */
[----:B------:R-:W-:Y:S01]  /*b4c0*/  UIADD3.X UR5, URZ, UR5, URZ, UP0, !UPT ;  /* 0x000000053f057290 */ /* 0x000fe200087fe43f */
[----:B------:R-:W-:Y:S01]  /*b4d0*/  IADD3 R2, R2, 0x1, RZ ;  /* 0x0000000102027810 */ /* 0x000fe20007ffe0ff */
[----:B------:R-:W-:Y:S01]  /*b4e0*/  UMOV UR18, URZ ;  /* 0x0000003f00127c82 */ /* 0x000fe20008000000 */
[----:B------:R-:W-:Y:S01]  /*b4f0*/  UMOV UR19, URZ ;  /* 0x0000003f00137c82 */ /* 0x000fe20008000000 */
[----:B------:R-:W-:-:S04]  /*b500*/  IMAD.MOV.U32 R8, RZ, RZ, 0x1 ;  /* 0x00000001ff087424 */ /* 0x000fc800078e00ff */
[----:B------:R-:W-:Y:S02]  /*b510*/  UIADD3 UR17, UR17, 0x18000, URZ ;  /* 0x0001800011117890 */ /* 0x000fe4000fffe03f */
[----:B------:R-:W-:-:S09]  /*b520*/  UIADD3 UR16, UR16, 0x4000, URZ ;  /* 0x0000400010107890 */ /* 0x000fd2000fffe03f */
[----:B------:R1:W-:Y:S02]  /*b530*/  UTMALDG.4D [UR16], [UR4], desc[UR8] ;  /* 0x00000810040075b4 */ /* 0x0003e40008019000 */
[----:B-1----:R-:W-:Y:S01]  /*b540*/  NOP ;  /* 0x0000000000007918 */ /* 0x002fe20000000000 */
.L_x_85:
[----:B------:R-:W-:Y:S05]  /*b550*/  BSYNC B0 ;  /* 0x0000000000007941 */ /* 0x000fea0003800000 */
.L_x_84:
[----:B------:R-:W-:-:S13]  /*b560*/  ISETP.GE.AND P0, PT, R3, 0x81, PT ;  /* 0x000000810300780c */ /* 0x000fda0003f06270 */
[----:B------:R-:W-:Y:S05]  /*b570*/  @!P0 EXIT ;  /* 0x000000000000894d */ /* 0x000fea0003800000 */
[----:B------:R-:W-:Y:S01]  /*b580*/  IADD3 R3, R3, 0x7f, RZ ;  /* 0x0000007f03037810 */ /* 0x000fe20007ffe0ff */
[----:B------:R-:W-:Y:S01]  /*b590*/  BSSY B0, `(.L_x_89) ;  /* 0x000005b000007945 */ /* 0x000fe20003800000 */
[----:B------:R-:W-:Y:S02]  /*b5a0*/  LOP3.LUT P0, RZ, R0, 0x1f, RZ, 0xc0, !PT ;  /* 0x0000001f00ff7812 */ /* 0x000fe4000780c0ff */
[----:B------:R-:W-:Y:S02]  /*b5b0*/  SHF.R.S32.HI R0, RZ, 0x1f, R3 ;  /* 0x0000001fff007819 */ /* 0x000fe40000011403 */
[----:B------:R-:W-:Y:S02]  /*b5c0*/  PLOP3.LUT P0, PT, P0, P2, PT, 0x2a, 0x0 ;  /* 0x000000000000781c */ /* 0x000fe40000704572 */
[----:B------:R-:W-:Y:S02]  /*b5d0*/  LEA.HI R0, R0, R3, RZ, 0x7 ;  /* 0x0000000300007211 */ /* 0x000fe400078f38ff */
[----:B------:R-:W-:-:S02]  /*b5e0*/  MOV R3, UR6 ;  /* 0x0000000600037c02 */ /* 0x000fc40008000f00 */
[----:B------:R-:W-:Y:S02]  /*b5f0*/  SHF.R.S32.HI R4, RZ, 0x7, R0 ;  /* 0x00000007ff047819 */ /* 0x000fe40000011400 */
[----:B------:R-:W-:Y:S02]  /*b600*/  LOP3.LUT R0, R3, 0x2, RZ, 0xfc, !PT ;  /* 0x0000000203007812 */ /* 0x000fe400078efcff */
[----:B------:R-:W-:Y:S01]  /*b610*/  MOV R3, 0x1 ;  /* 0x0000000100037802 */ /* 0x000fe20000000f00 */
[----:B------:R-:W-:-:S07]  /*b620*/  IMAD.SHL.U32 R4, R4, 0x2, RZ ;  /* 0x0000000204047824 */ /* 0x000fce00078e00ff */
.L_x_100:
[----:B------:R-:W-:Y:S04]  /*b630*/  BSSY B1, `(.L_x_90) ;  /* 0x0000025000017945 */ /* 0x000fe80003800000 */
[----:B------:R-:W-:Y:S05]  /*b640*/  @!P3 BRA `(.L_x_91) ;  /* 0x00000000008cb947 */ /* 0x000fea0003800000 */
[----:B------:R-:W1:Y:S01]  /*b650*/  S2R R6, SR_CgaCtaId ;  /* 0x0000000000067919 */ /* 0x000e620000008800 */
[----:B------:R-:W-:-:S04]  /*b660*/  MOV R5, 0x400 ;  /* 0x0000040000057802 */ /* 0x000fc80000000f00 */
[----:B-1----:R-:W-:Y:S02]  /*b670*/  LEA R7, R6, R5, 0x18 ;  /* 0x0000000506077211 */ /* 0x002fe400078ec0ff */
[----:B------:R-:W-:Y:S02]  /*b680*/  SHF.L.U32 R5, R3, 0x1f, RZ ;  /* 0x0000001f03057819 */ /* 0x000fe400000006ff */
[----:B------:R-:W-:-:S04]  /*b690*/  LEA R6, R2, R7, 0x3 ;  /* 0x0000000702067211 */ /* 0x000fc800078e18ff */
[----:B------:R-:W1:Y:S02]  /*b6a0*/  SYNCS.PHASECHK.TRANS64.TRYWAIT P4, [R6+URZ+0x18028], R5 ;  /* 0x01802805060075a7 */ /* 0x000e64000808017f */
[----:B-1----:R-:W-:Y:S05]  /*b6b0*/  @!P4 BRA `(.L_x_92) ;  /* 0x000000080050c947 */ /* 0x002fea0003800000 */
.L_x_112:
[----:B-1----:R-:W-:-:S04]  /*b6c0*/  @P2 IMAD.MOV.U32 R5, RZ, RZ, 0x4000 ;  /* 0x00004000ff052424 */ /* 0x002fc800078e00ff */
[----:B------:R1:W-:Y:S02]  /*b6d0*/  @P2 SYNCS.ARRIVE.TRANS64 RZ, [R6+URZ+0x18000], R5 ;  /* 0x0180000506ff29a7 */ /* 0x0003e4000800003f */
[----:B-1----:R-:W-:-:S04]  /*b6e0*/  PRMT R5, R0, 0x9910, RZ ;  /* 0x0000991000057816 */ /* 0x002fc800000000ff */
[----:B------:R-:W-:-:S13]  /*b6f0*/  ISETP.NE.AND P4, PT, R5, 0x2, PT ;  /* 0x000000020500780c */ /* 0x000fda0003f85270 */
[----:B------:R-:W-:Y:S05]  /*b700*/  @P4 BRA `(.L_x_93) ;  /* 0x0000000000044947 */ /* 0x000fea0003800000 */
[----:B------:R-:W-:Y:S01]  /*b710*/  BPT.TRAP 0x1 ;  /* 0x000000040000795c */ /* 0x000fe20000300000 */
.L_x_93:
[----:B------:R-:W-:Y:S05]  /*b720*/  @P0 BRA `(.L_x_94) ;  /* 0x0000000000040947 */ /* 0x000fea0003800000 */
[----:B------:R-:W-:Y:S01]  /*b730*/  BPT.TRAP 0x1 ;  /* 0x000000040000795c */ /* 0x000fe20000300000 */
.L_x_94:
[----:B------:R-:W-:Y:S01]  /*b740*/  LEA R7, R2, R7, 0xe ;  /* 0x0000000702077211 */ /* 0x000fe200078e70ff */
[----:B------:R-:W-:Y:S01]  /*b750*/  ULDC.64 UR4, c[0x0][0x198] ;  /* 0x0000660000047ab9 */ /* 0x000fe20000000a00 */
[----:B------:R-:W-:Y:S01]  /*b760*/  R2UR UR17, R6 ;  /* 0x00000000061172ca */ /* 0x000fe200000e0000 */
[----:B------:R-:W-:Y:S01]  /*b770*/  UIADD3 UR4, UP0, UR4, 0x1f0, URZ ;  /* 0x000001f004047890 */ /* 0x000fe2000ff1e03f */
[----:B------:R-:W-:Y:S01]  /*b780*/  R2UR UR16, R7 ;  /* 0x00000000071072ca */ /* 0x000fe200000e0000 */
[----:B------:R-:W-:Y:S01]  /*b790*/  UMOV UR8, 0x0 ;  /* 0x0000000000087882 */ /* 0x000fe20000000000 */
[----:B------:R-:W-:Y:S01]  /*b7a0*/  R2UR UR19, R8 ;  /* 0x00000000081372ca */ /* 0x000fe200000e0000 */
[----:B------:R-:W-:Y:S01]  /*b7b0*/  UIADD3.X UR5, URZ, UR5, URZ, UP0, !UPT ;  /* 0x000000053f057290 */ /* 0x000fe200087fe43f */
[----:B------:R-:W-:Y:S01]  /*b7c0*/  IADD3 R5, R2, 0x1, RZ ;  /* 0x0000000102057810 */ /* 0x000fe20007ffe0ff */
[----:B------:R-:W-:Y:S01]  /*b7d0*/  UMOV UR9, 0x10000000 ;  /* 0x1000000000097882 */ /* 0x000fe20000000000 */
[----:B------:R-:W-:-:S02]  /*b7e0*/  UMOV UR18, URZ ;  /* 0x0000003f00127c82 */ /* 0x000fc40008000000 */
[----:B------:R-:W-:-:S03]  /*b7f0*/  ISETP.NE.AND P4, PT, R5, 0x5, PT ;  /* 0x000000050500780c */ /* 0x000fc60003f85270 */
[----:B------:R-:W-:Y:S01]  /*b800*/  UIADD3 UR17, UR17, 0x18000, URZ ;  /* 0x0001800011117890 */ /* 0x000fe2000fffe03f */
[----:B------:R-:W-:Y:S01]  /*b810*/  SEL R2, RZ, 0x1, P4 ;  /* 0x00000001ff027807 */ /* 0x000fe20002000000 */
[----:B------:R-:W-:Y:S02]  /*b820*/  UIADD3 UR16, UR16, 0x4000, URZ ;  /* 0x0000400010107890 */ /* 0x000fe4000fffe03f */
[----:B------:R-:W-:Y:S01]  /*b830*/  USHF.L.U32 UR19, UR19, 0x7, URZ ;  /* 0x0000000713137899 */ /* 0x000fe2000800063f */
[----:B------:R-:W-:Y:S02]  /*b840*/  LOP3.LUT R3, R3, R2, RZ, 0x3c, !PT ;  /* 0x0000000203037212 */ /* 0x000fe400078e3cff */
[----:B------:R-:W-:-:S06]  /*b850*/  SEL R2, R5, RZ, P4 ;  /* 0x000000ff05027207 */ /* 0x000fcc0002000000 */
[----:B------:R1:W-:Y:S02]  /*b860*/  UTMALDG.4D [UR16], [UR4], desc[UR8] ;  /* 0x00000810040075b4 */ /* 0x0003e40008019000 */
[----:B-1----:R-:W-:Y:S01]  /*b870*/  NOP ;  /* 0x0000000000007918 */ /* 0x002fe20000000000 */
.L_x_91:
[----:B------:R-:W-:Y:S05]  /*b880*/  BSYNC B1 ;  /* 0x0000000000017941 */ /* 0x000fea0003800000 */
.L_x_90:
[----:B------:R-:W-:Y:S01]  /*b890*/  ISETP.LT.OR P4, PT, R4, 0x4, !P3 ;  /* 0x000000040400780c */ /* 0x000fe20005f81670 */
[----:B------:R-:W-:-:S12]  /*b8a0*/  BSSY B1, `(.L_x_95) ;  /* 0x0000026000017945 */ /* 0x000fd80003800000 */
[----:B------:R-:W-:Y:S05]  /*b8b0*/  @P4 BRA `(.L_x_96) ;  /* 0x0000000000904947 */ /* 0x000fea0003800000 */
[----:B------:R-:W1:Y:S01]  /*b8c0*/  S2R R6, SR_CgaCtaId ;  /* 0x0000000000067919 */ /* 0x000e620000008800 */
[----:B------:R-:W-:Y:S02]  /*b8d0*/  MOV R5, 0x400 ;  /* 0x0000040000057802 */ /* 0x000fe40000000f00 */
[----:B------:R-:W-:Y:S02]  /*b8e0*/  SHF.L.U32 R7, R3, 0x1f, RZ ;  /* 0x0000001f03077819 */ /* 0x000fe400000006ff */
[----:B-1----:R-:W-:-:S05]  /*b8f0*/  LEA R5, R6, R5, 0x18 ;  /* 0x0000000506057211 */ /* 0x002fca00078ec0ff */
[----:B------:R-:W-:-:S04]  /*b900*/  IMAD R6, R2, 0x8, R5 ;  /* 0x0000000802067824 */ /* 0x000fc800078e0205 */
[----:B------:R-:W1:Y:S02]  /*b910*/  SYNCS.PHASECHK.TRANS64.TRYWAIT P4, [R6+URZ+0x18028], R7 ;  /* 0x01802807060075a7 */ /* 0x000e64000808017f */
[----:B-1----:R-:W-:Y:S05]  /*b920*/  @!P4 BRA `(.L_x_97) ;  /* 0x0000000400c8c947 */ /* 0x002fea0003800000 */
.L_x_113:
[----:B-1----:R-:W-:-:S04]  /*b930*/  @P1 MOV R7, 0x4000 ;  /* 0x0000400000071802 */ /* 0x002fc80000000f00 */
[----:B------:R1:W-:Y:S02]  /*b940*/  @P1 SYNCS.ARRIVE.TRANS64 RZ, [R6+URZ+0x18000], R7 ;  /* 0x0180000706ff19a7 */ /* 0x0003e4000800003f */
[----:B-1----:R-:W-:-:S04]  /*b950*/  PRMT R7, R0, 0x9910, RZ ;  /* 0x0000991000077816 */ /* 0x002fc800000000ff */
[----:B------:R-:W-:-:S13]  /*b960*/  ISETP.NE.AND P4, PT, R7, 0x2, PT ;  /* 0x000000020700780c */ /* 0x000fda0003f85270 */
[----:B------:R-:W-:Y:S05]  /*b970*/  @P4 BRA `(.L_x_98) ;  /* 0x0000000000044947 */ /* 0x000fea0003800000 */
[----:B------:R-:W-:Y:S01]  /*b980*/  BPT.TRAP 0x1 ;  /* 0x000000040000795c */ /* 0x000fe20000300000 */
.L_x_98:
[----:B------:R-:W-:Y:S05]  /*b990*/  @P0 BRA `(.L_x_99) ;  /* 0x0000000000040947 */ /* 0x000fea0003800000 */
[----:B------:R-:W-:Y:S01]  /*b9a0*/  BPT.TRAP 0x1 ;  /* 0x000000040000795c */ /* 0x000fe20000300000 */
.L_x_99:
        /* <DEDUP_REMOVED lines=8> */
[----:B------:R-:W-:Y:S01]  /*ba30*/  VIADD R2, R2, 0x1 ;  /* 0x0000000102027836 */ /* 0x000fe20000000000 */
[----:B------:R-:W-:Y:S01]  /*ba40*/  UMOV UR9, 0x10000000 ;  /* 0x1000000000097882 */ /* 0x000fe20000000000 */
[----:B------:R-:W-:Y:S01]  /*ba50*/  UMOV UR18, URZ ;  /* 0x0000003f00127c82 */ /* 0x000fe20008000000 */
[----:B------:R-:W-:-:S02]  /*ba60*/  IADD3 R8, R8, 0x1, RZ ;  /* 0x0000000108087810 */ /* 0x000fc40007ffe0ff */
[C---:B------:R-:W-:Y:S02]  /*ba70*/  ISETP.NE.AND P4, PT, R2.reuse, 0x5, PT ;  /* 0x000000050200780c */ /* 0x040fe40003f85270 */
[----:B------:R-:W-:Y:S02]  /*ba80*/  UIADD3 UR17, UR17, 0x18000, URZ ;  /* 0x0001800011117890 */ /* 0x000fe4000fffe03f */
[----:B------:R-:W-:Y:S01]  /*ba90*/  UIADD3 UR16, UR16, 0x4000, URZ ;  /* 0x0000400010107890 */ /* 0x000fe2000fffe03f */
[----:B------:R-:W-:Y:S01]  /*baa0*/  SEL R6, RZ, 0x1, P4 ;  /* 0x00000001ff067807 */ /* 0x000fe20002000000 */
[----:B------:R-:W-:Y:S01]  /*bab0*/  USHF.L.U32 UR19, UR19, 0x7, URZ ;  /* 0x0000000713137899 */ /* 0x000fe2000800063f */
[----:B------:R-:W-:Y:S02]  /*bac0*/  SEL R2, R2, RZ, P4 ;  /* 0x000000ff02027207 */ /* 0x000fe40002000000 */
[----:B------:R-:W-:-:S06]  /*bad0*/  LOP3.LUT R3, R3, R6, RZ, 0x3c, !PT ;  /* 0x0000000603037212 */ /* 0x000fcc00078e3cff */
[----:B------:R1:W-:Y:S02]  /*bae0*/  UTMALDG.4D [UR16], [UR4], desc[UR8] ;  /* 0x00000810040075b4 */ /* 0x0003e40008019000 */
[----:B-1----:R-:W-:Y:S01]  /*baf0*/  NOP ;  /* 0x0000000000007918 */ /* 0x002fe20000000000 */
.L_x_96:
[----:B------:R-:W-:Y:S05]  /*bb00*/  BSYNC B1 ;  /* 0x0000000000017941 */ /* 0x000fea0003800000 */
.L_x_95:
[C---:B------:R-:W-:Y:S02]  /*bb10*/  ISETP.GT.AND P4, PT, R4.reuse, 0x4, PT ;  /* 0x000000040400780c */ /* 0x040fe40003f84270 */
[----:B------:R-:W-:-:S11]  /*bb20*/  IADD3 R4, R4, -0x2, RZ ;  /* 0xfffffffe04047810 */ /* 0x000fd60007ffe0ff */
[----:B------:R-:W-:Y:S05]  /*bb30*/  @P4 BRA `(.L_x_100) ;  /* 0xfffffff800bc4947 */ /* 0x000fea000383ffff */
[----:B------:R-:W-:Y:S05]  /*bb40*/  BSYNC B0 ;  /* 0x0000000000007941 */ /* 0x000fea0003800000 */
.L_x_89:
[----:B------:R-:W-:Y:S05]  /*bb50*/  EXIT ;  /* 0x000000000000794d */ /* 0x000fea0003800000 */
.L_x_15:
[----:B--2---:R-:W-:-:S04]  /*bb60*/  IMAD.U32 R5, RZ, RZ, UR6 ;  /* 0x00000006ff057e24 */ /* 0x004fc8000f8e00ff */
[----:B------:R2:W3:Y:S03]  /*bb70*/  SYNCS.PHASECHK.TRANS64.TRYWAIT P1, [R5+URZ+0x18050], R2 ;  /* 0x01805002050075a7 */ /* 0x0004e6000802017f */
[----:B---3--:R-:W-:Y:S05]  /*bb80*/  @!P1 NANOSLEEP.SYNCS 0x989680 ;  /* 0x009896800000995d */ /* 0x008fea0003900000 */
[----:B------:R-:W3:Y:S02]  /*bb90*/  @!P1 SYNCS.PHASECHK.TRANS64 P1, [R5+URZ+0x18050], R2 ;  /* 0x01805002050095a7 */ /* 0x000ee4000802007f */
[----:B---3--:R-:W-:Y:S05]  /*bba0*/  @!P1 BRA `(.L_x_15) ;  /* 0xfffffffc00ec9947 */ /* 0x008fea000383ffff */
[----:B------:R-:W-:Y:S05]  /*bbb0*/  BRA `(.L_x_101) ;  /* 0xffffff50007c7947 */ /* 0x000fea000383ffff */
.L_x_17:
[----:B---3--:R-:W-:-:S04]  /*bbc0*/  MOV R0, UR37 ;  /* 0x0000002500007c02 */ /* 0x008fc80008000f00 */
[----:B------:R3:W4:Y:S03]  /*bbd0*/  SYNCS.PHASECHK.TRANS64.TRYWAIT P1, [R0+URZ+0x18000], R7 ;  /* 0x01800007000075a7 */ /* 0x000726000802017f */
[----:B----4-:R-:W-:Y:S05]  /*bbe0*/  @!P1 NANOSLEEP.SYNCS 0x989680 ;  /* 0x009896800000995d */ /* 0x010fea0003900000 */
[----:B------:R-:W4:Y:S02]  /*bbf0*/  @!P1 SYNCS.PHASECHK.TRANS64 P1, [R0+URZ+0x18000], R7 ;  /* 0x01800007000095a7 */ /* 0x000f24000802007f */
[----:B----4-:R-:W-:Y:S05]  /*bc00*/  @!P1 BRA `(.L_x_17) ;  /* 0xfffffffc00ec9947 */ /* 0x010fea000383ffff */
[----:B------:R-:W-:Y:S05]  /*bc10*/  BRA `(.L_x_102) ;  /* 0xffffff5000847947 */ /* 0x000fea000383ffff */
.L_x_18:
[----:B--2---:R-:W-:-:S04]  /*bc20*/  MOV R5, UR23 ;  /* 0x0000001700057c02 */ /* 0x004fc80008000f00 */
[----:B------:R2:W3:Y:S03]  /*bc30*/  SYNCS.PHASECHK.TRANS64.TRYWAIT P1, [R5+URZ+-0x8], R0 ;  /* 0xfffff800050075a7 */ /* 0x0004e6000802017f */
[----:B---3--:R-:W-:Y:S05]  /*bc40*/  @!P1 NANOSLEEP.SYNCS 0x989680 ;  /* 0x009896800000995d */ /* 0x008fea0003900000 */
[----:B------:R-:W3:Y:S02]  /*bc50*/  @!P1 SYNCS.PHASECHK.TRANS64 P1, [R5+URZ+-0x8], R0 ;  /* 0xfffff800050095a7 */ /* 0x000ee4000802007f */
[----:B---3--:R-:W-:Y:S05]  /*bc60*/  @!P1 BRA `(.L_x_18) ;  /* 0xfffffffc00ec9947 */ /* 0x008fea000383ffff */
[----:B------:R-:W-:Y:S05]  /*bc70*/  BRA `(.L_x_103) ;  /* 0xffffff5000807947 */ /* 0x000fea000383ffff */
.L_x_20:
[----:B-1----:R-:W-:-:S04]  /*bc80*/  IMAD.U32 R8, RZ, RZ, UR37 ;  /* 0x00000025ff087e24 */ /* 0x002fc8000f8e00ff */
[----:B------:R1:W2:Y:S03]  /*bc90*/  SYNCS.PHASECHK.TRANS64.TRYWAIT P1, [R8+URZ+0x18008], R7 ;  /* 0x01800807080075a7 */ /* 0x0002a6000802017f */
[----:B--2---:R-:W-:Y:S05]  /*bca0*/  @!P1 NANOSLEEP.SYNCS 0x989680 ;  /* 0x009896800000995d */ /* 0x004fea0003900000 */
[----:B------:R-:W2:Y:S02]  /*bcb0*/  @!P1 SYNCS.PHASECHK.TRANS64 P1, [R8+URZ+0x18008], R7 ;  /* 0x01800807080095a7 */ /* 0x000ea4000802007f */
[----:B--2---:R-:W-:Y:S05]  /*bcc0*/  @!P1 BRA `(.L_x_20) ;  /* 0xfffffffc00ec9947 */ /* 0x004fea000383ffff */
[----:B------:R-:W-:Y:S05]  /*bcd0*/  BRA `(.L_x_104) ;  /* 0xffffff7800e07947 */ /* 0x000fea000383ffff */
.L_x_25:
[----:B-1----:R-:W-:-:S04]  /*bce0*/  MOV R5, UR6 ;  /* 0x0000000600057c02 */ /* 0x002fc80008000f00 */
[----:B------:R1:W2:Y:S03]  /*bcf0*/  SYNCS.PHASECHK.TRANS64.TRYWAIT P2, [R5+URZ+0x18000], R4 ;  /* 0x01800004050075a7 */ /* 0x0002a6000804017f */
[----:B--2---:R-:W-:Y:S05]  /*bd00*/  @!P2 NANOSLEEP.SYNCS 0x989680 ;  /* 0x009896800000a95d */ /* 0x004fea0003900000 */
[----:B------:R-:W2:Y:S02]  /*bd10*/  @!P2 SYNCS.PHASECHK.TRANS64 P2, [R5+URZ+0x18000], R4 ;  /* 0x018000040500a5a7 */ /* 0x000ea4000804007f */
[----:B--2---:R-:W-:Y:S05]  /*bd20*/  @!P2 BRA `(.L_x_25) ;  /* 0xfffffffc00eca947 */ /* 0x004fea000383ffff */
[----:B------:R-:W-:Y:S05]  /*bd30*/  BRA `(.L_x_105) ;  /* 0xffffff7c00f87947 */ /* 0x000fea000383ffff */
.L_x_29:
[----:B-1----:R-:W-:-:S04]  /*bd40*/  MOV R8, UR6 ;  /* 0x0000000600087c02 */ /* 0x002fc80008000f00 */
[----:B------:R1:W2:Y:S03]  /*bd50*/  SYNCS.PHASECHK.TRANS64.TRYWAIT P2, [R8+URZ+0x18000], R11 ;  /* 0x0180000b080075a7 */ /* 0x0002a6000804017f */
[----:B--2---:R-:W-:Y:S05]  /*bd60*/  @!P2 NANOSLEEP.SYNCS 0x989680 ;  /* 0x009896800000a95d */ /* 0x004fea0003900000 */
[----:B------:R-:W2:Y:S02]  /*bd70*/  @!P2 SYNCS.PHASECHK.TRANS64 P2, [R8+URZ+0x18000], R11 ;  /* 0x0180000b0800a5a7 */ /* 0x000ea4000804007f */
[----:B--2---:R-:W-:Y:S05]  /*bd80*/  @!P2 BRA `(.L_x_29) ;  /* 0xfffffffc00eca947 */ /* 0x004fea000383ffff */
[----:B------:R-:W-:Y:S05]  /*bd90*/  BRA `(.L_x_28) ;  /* 0xffffffa000d07947 */ /* 0x000fea000383ffff */
.L_x_37:
[----:B-1----:R-:W-:-:S04]  /*bda0*/  IMAD.U32 R5, RZ, RZ, UR6 ;  /* 0x00000006ff057e24 */ /* 0x002fc8000f8e00ff */
[----:B------:R1:W2:Y:S03]  /*bdb0*/  SYNCS.PHASECHK.TRANS64.TRYWAIT P2, [R5+URZ+0x18000], R4 ;  /* 0x01800004050075a7 */ /* 0x0002a6000804017f */
[----:B--2---:R-:W-:Y:S05]  /*bdc0*/  @!P2 NANOSLEEP.SYNCS 0x989680 ;  /* 0x009896800000a95d */ /* 0x004fea0003900000 */
[----:B------:R-:W2:Y:S02]  /*bdd0*/  @!P2 SYNCS.PHASECHK.TRANS64 P2, [R5+URZ+0x18000], R4 ;  /* 0x018000040500a5a7 */ /* 0x000ea4000804007f */
[----:B--2---:R-:W-:Y:S05]  /*bde0*/  @!P2 BRA `(.L_x_37) ;  /* 0xfffffffc00eca947 */ /* 0x004fea000383ffff */
[----:B------:R-:W-:Y:S05]  /*bdf0*/  BRA `(.L_x_106) ;  /* 0xffffffa800107947 */ /* 0x000fea000383ffff */
.L_x_41:
[----:B-1----:R-:W-:-:S04]  /*be00*/  MOV R8, UR6 ;  /* 0x0000000600087c02 */ /* 0x002fc80008000f00 */
[----:B------:R1:W2:Y:S03]  /*be10*/  SYNCS.PHASECHK.TRANS64.TRYWAIT P2, [R8+URZ+0x18000], R75 ;  /* 0x0180004b080075a7 */ /* 0x0002a6000804017f */
[----:B--2---:R-:W-:Y:S05]  /*be20*/  @!P2 NANOSLEEP.SYNCS 0x989680 ;  /* 0x009896800000a95d */ /* 0x004fea0003900000 */
[----:B------:R-:W2:Y:S02]  /*be30*/  @!P2 SYNCS.PHASECHK.TRANS64 P2, [R8+URZ+0x18000], R75 ;  /* 0x0180004b0800a5a7 */ /* 0x000ea4000804007f */
[----:B--2---:R-:W-:Y:S05]  /*be40*/  @!P2 BRA `(.L_x_41) ;  /* 0xfffffffc00eca947 */ /* 0x004fea000383ffff */
[----:B------:R-:W-:Y:S05]  /*be50*/  BRA `(.L_x_40) ;  /* 0xffffffd400147947 */ /* 0x000fea000383ffff */
.L_x_57:
[----:B-1----:R-:W-:-:S04]  /*be60*/  MOV R3, UR23 ;  /* 0x0000001700037c02 */ /* 0x002fc80008000f00 */
[----:B------:R1:W2:Y:S03]  /*be70*/  SYNCS.PHASECHK.TRANS64.TRYWAIT P0, [R3+URZ+0x8], R0 ;  /* 0x00000800030075a7 */ /* 0x0002a6000800017f */
[----:B--2---:R-:W-:Y:S05]  /*be80*/  @!P0 NANOSLEEP.SYNCS 0x989680 ;  /* 0x009896800000895d */ /* 0x004fea0003900000 */
[----:B------:R-:W2:Y:S02]  /*be90*/  @!P0 SYNCS.PHASECHK.TRANS64 P0, [R3+URZ+0x8], R0 ;  /* 0x00000800030085a7 */ /* 0x000ea4000800007f */
[----:B--2---:R-:W-:Y:S05]  /*bea0*/  @!P0 BRA `(.L_x_57) ;  /* 0xfffffffc00ec8947 */ /* 0x004fea000383ffff */
[----:B------:R-:W-:Y:S05]  /*beb0*/  BRA `(.L_x_107) ;  /* 0xffffffdc00987947 */ /* 0x000fea000383ffff */
.L_x_71:
[----:B--2---:R2:W4:Y:S02]  /*bec0*/  SYNCS.PHASECHK.TRANS64.TRYWAIT P0, [R4+URZ+0x18060], R3 ;  /* 0x01806003040075a7 */ /* 0x004524000800017f */
[----:B----4-:R-:W-:Y:S05]  /*bed0*/  @!P0 NANOSLEEP.SYNCS 0x989680 ;  /* 0x009896800000895d */ /* 0x010fea0003900000 */
[----:B------:R-:W4:Y:S02]  /*bee0*/  @!P0 SYNCS.PHASECHK.TRANS64 P0, [R4+URZ+0x18060], R3 ;  /* 0x01806003040085a7 */ /* 0x000f24000800007f */
[----:B----4-:R-:W-:Y:S05]  /*bef0*/  @!P0 BRA `(.L_x_71) ;  /* 0xfffffffc00f08947 */ /* 0x010fea000383ffff */
[----:B------:R-:W-:Y:S05]  /*bf00*/  BRA `(.L_x_108) ;  /* 0xffffffec005c7947 */ /* 0x000fea000383ffff */
.L_x_76:
[----:B-1----:R1:W2:Y:S02]  /*bf10*/  SYNCS.PHASECHK.TRANS64.TRYWAIT P0, [R5+URZ+0x18028], R2 ;  /* 0x01802802050075a7 */ /* 0x0022a4000800017f */
[----:B--2---:R-:W-:Y:S05]  /*bf20*/  @!P0 NANOSLEEP.SYNCS 0x989680 ;  /* 0x009896800000895d */ /* 0x004fea0003900000 */
[----:B------:R-:W2:Y:S02]  /*bf30*/  @!P0 SYNCS.PHASECHK.TRANS64 P0, [R5+URZ+0x18028], R2 ;  /* 0x01802802050085a7 */ /* 0x000ea4000800007f */
[----:B--2---:R-:W-:Y:S05]  /*bf40*/  @!P0 BRA `(.L_x_76) ;  /* 0xfffffffc00f08947 */ /* 0x004fea000383ffff */
[----:B------:R-:W-:Y:S05]  /*bf50*/  BRA `(.L_x_109) ;  /* 0xffffffec00e07947 */ /* 0x000fea000383ffff */
.L_x_81:
[----:B-1----:R1:W2:Y:S02]  /*bf60*/  SYNCS.PHASECHK.TRANS64.TRYWAIT P0, [R5+URZ+0x18060], R6 ;  /* 0x01806006050075a7 */ /* 0x0022a4000800017f */
[----:B--2---:R-:W-:Y:S05]  /*bf70*/  @!P0 NANOSLEEP.SYNCS 0x989680 ;  /* 0x009896800000895d */ /* 0x004fea0003900000 */
[----:B------:R-:W2:Y:S02]  /*bf80*/  @!P0 SYNCS.PHASECHK.TRANS64 P0, [R5+URZ+0x18060], R6 ;  /* 0x01806006050085a7 */ /* 0x000ea4000800007f */
[----:B--2---:R-:W-:Y:S05]  /*bf90*/  @!P0 BRA `(.L_x_81) ;  /* 0xfffffffc00f08947 */ /* 0x004fea000383ffff */
[----:B------:R-:W-:Y:S05]  /*bfa0*/  BRA `(.L_x_110) ;  /* 0xfffffff0005c7947 */ /* 0x000fea000383ffff */
.L_x_86:
[----:B-1----:R1:W2:Y:S02]  /*bfb0*/  SYNCS.PHASECHK.TRANS64.TRYWAIT P0, [R4+URZ+0x18028], R7 ;  /* 0x01802807040075a7 */ /* 0x0022a4000800017f */
[----:B--2---:R-:W-:Y:S05]  /*bfc0*/  @!P0 NANOSLEEP.SYNCS 0x989680 ;  /* 0x009896800000895d */ /* 0x004fea0003900000 */
[----:B------:R-:W2:Y:S02]  /*bfd0*/  @!P0 SYNCS.PHASECHK.TRANS64 P0, [R4+URZ+0x18028], R7 ;  /* 0x01802807040085a7 */ /* 0x000ea4000800007f */
[----:B--2---:R-:W-:Y:S05]  /*bfe0*/  @!P0 BRA `(.L_x_86) ;  /* 0xfffffffc00f08947 */ /* 0x004fea000383ffff */
[----:B------:R-:W-:Y:S05]  /*bff0*/  BRA `(.L_x_111) ;  /* 0xfffffff000e47947 */ /* 0x000fea000383ffff */
.L_x_92:
[----:B-1----:R1:W2:Y:S02]  /*c000*/  SYNCS.PHASECHK.TRANS64.TRYWAIT P4, [R6+URZ+0x18028], R5 ;  /* 0x01802805060075a7 */ /* 0x0022a4000808017f */
[----:B--2---:R-:W-:Y:S05]  /*c010*/  @!P4 NANOSLEEP.SYNCS 0x989680 ;  /* 0x009896800000c95d */ /* 0x004fea0003900000 */
[----:B------:R-:W2:Y:S02]  /*c020*/  @!P4 SYNCS.PHASECHK.TRANS64 P4, [R6+URZ+0x18028], R5 ;  /* 0x018028050600c5a7 */ /* 0x000ea4000808007f */
[----:B--2---:R-:W-:Y:S05]  /*c030*/  @!P4 BRA `(.L_x_92) ;  /* 0xfffffffc00f0c947 */ /* 0x004fea000383ffff */
[----:B------:R-:W-:Y:S05]  /*c040*/  BRA `(.L_x_112) ;  /* 0xfffffff4009c7947 */ /* 0x000fea000383ffff */
.L_x_97:
[----:B-1----:R1:W2:Y:S02]  /*c050*/  SYNCS.PHASECHK.TRANS64.TRYWAIT P4, [R6+URZ+0x18028], R7 ;  /* 0x01802807060075a7 */ /* 0x0022a4000808017f */
[----:B--2---:R-:W-:Y:S05]  /*c060*/  @!P4 NANOSLEEP.SYNCS 0x989680 ;  /* 0x009896800000c95d */ /* 0x004fea0003900000 */
[----:B------:R-:W2:Y:S02]  /*c070*/  @!P4 SYNCS.PHASECHK.TRANS64 P4, [R6+URZ+0x18028], R7 ;  /* 0x018028070600c5a7 */ /* 0x000ea4000808007f */
[----:B--2---:R-:W-:Y:S05]  /*c080*/  @!P4 BRA `(.L_x_97) ;  /* 0xfffffffc00f0c947 */ /* 0x004fea000383ffff */
[----:B------:R-:W-:Y:S05]  /*c090*/  BRA `(.L_x_113) ;  /* 0xfffffff800247947 */ /* 0x000fea000383ffff */
        .weak           $__internal_0_$__cuda_sm20_rcp_rn_f32_slowpath
        .type           $__internal_0_$__cuda_sm20_rcp_rn_f32_slowpath,@function
        .size           $__internal_0_$__cuda_sm20_rcp_rn_f32_slowpath,(.L_x_119 - $__internal_0_$__cuda_sm20_rcp_rn_f32_slowpath)
$__internal_0_$__cuda_sm20_rcp_rn_f32_slowpath:
[----:B------:R-:W-:Y:S01]  /*c0a0*/  IMAD.SHL.U32 R0, R2, 0x2, RZ ;  /* 0x0000000202007824 */ /* 0x000fe200078e00ff */
[----:B------:R-:W-:Y:S04]  /*c0b0*/  BSSY B2, `(.L_x_114) ;  /* 0x0000030000027945 */ /* 0x000fe80003800000 */
[----:B------:R-:W-:-:S04]  /*c0c0*/  SHF.R.U32.HI R18, RZ, 0x18, R0 ;  /* 0x00000018ff127819 */ /* 0x000fc80000011600 */
[----:B------:R-:W-:-:S13]  /*c0d0*/  ISETP.NE.U32.AND P0, PT, R18, RZ, PT ;  /* 0x000000ff1200720c */ /* 0x000fda0003f05070 */
[----:B------:R-:W-:Y:S05]  /*c0e0*/  @P0 BRA `(.L_x_115) ;  /* 0x0000000000280947 */ /* 0x000fea0003800000 */
[----:B------:R-:W-:-:S04]  /*c0f0*/  SHF.L.U32 R0, R2, 0x1, RZ ;  /* 0x0000000102007819 */ /* 0x000fc800000006ff */
[----:B------:R-:W-:-:S13]  /*c100*/  ISETP.NE.AND P0, PT, R0, RZ, PT ;  /* 0x000000ff0000720c */ /* 0x000fda0003f05270 */
[----:B------:R-:W-:Y:S01]  /*c110*/  @P0 FFMA R10, R2, 1.84467440737095516160e+19, RZ ;  /* 0x5f800000020a0823 */ /* 0x000fe200000000ff */
[----:B------:R-:W-:Y:S08]  /*c120*/  @!P0 MUFU.RCP R3, R2 ;  /* 0x0000000200038308 */ /* 0x000ff00000001000 */
[----:B------:R-:W1:Y:S02]  /*c130*/  @P0 MUFU.RCP R13, R10 ;  /* 0x0000000a000d0308 */ /* 0x000e640000001000 */
[----:B-1----:R-:W-:-:S04]  /*c140*/  @P0 FFMA R0, R10, R13, -1 ;  /* 0xbf8000000a000423 */ /* 0x002fc8000000000d */
[----:B------:R-:W-:-:S04]  /*c150*/  @P0 FADD.FTZ R0, -R0, -RZ ;  /* 0x800000ff00000221 */ /* 0x000fc80000010100 */
[----:B------:R-:W-:-:S04]  /*c160*/  @P0 FFMA R0, R13, R0, R13 ;  /* 0x000000000d000223 */ /* 0x000fc8000000000d */
[----:B------:R-:W-:Y:S01]  /*c170*/  @P0 FFMA R3, R0, 1.84467440737095516160e+19, RZ ;  /* 0x5f80000000030823 */ /* 0x000fe200000000ff */
[----:B------:R-:W-:Y:S06]  /*c180*/  BRA `(.L_x_116) ;  /* 0x0000000000887947 */ /* 0x000fec0003800000 */
.L_x_115:
[----:B------:R-:W-:-:S04]  /*c190*/  IADD3 R19, R18, -0xfd, RZ ;  /* 0xffffff0312137810 */ /* 0x000fc80007ffe0ff */
[----:B------:R-:W-:-:S13]  /*c1a0*/  ISETP.GT.U32.AND P0, PT, R19, 0x1, PT ;  /* 0x000000011300780c */ /* 0x000fda0003f04070 */
[----:B------:R-:W-:Y:S05]  /*c1b0*/  @P0 BRA `(.L_x_117) ;  /* 0x0000000000780947 */ /* 0x000fea0003800000 */
[----:B------:R-:W-:Y:S01]  /*c1c0*/  LOP3.LUT R0, R2, 0x7fffff, RZ, 0xc0, !PT ;  /* 0x007fffff02007812 */ /* 0x000fe200078ec0ff */
[----:B------:R-:W-:-:S03]  /*c1d0*/  IMAD.MOV.U32 R14, RZ, RZ, 0x3 ;  /* 0x00000003ff0e7424 */ /* 0x000fc600078e00ff */
[----:B------:R-:W-:Y:S02]  /*c1e0*/  LOP3.LUT R0, R0, 0x3f800000, RZ, 0xfc, !PT ;  /* 0x3f80000000007812 */ /* 0x000fe400078efcff */
[----:B------:R-:W-:Y:S02]  /*c1f0*/  SHF.L.U32 R14, R14, R19, RZ ;  /* 0x000000130e0e7219 */ /* 0x000fe400000006ff */
[----:B------:R-:W1:Y:S02]  /*c200*/  MUFU.RCP R3, R0 ;  /* 0x0000000000037308 */ /* 0x000e640000001000 */
[----:B-1----:R-:W-:-:S04]  /*c210*/  FFMA R10, R0, R3, -1 ;  /* 0xbf800000000a7423 */ /* 0x002fc80000000003 */
[----:B------:R-:W-:-:S04]  /*c220*/  FADD.FTZ R10, -R10, -RZ ;  /* 0x800000ff0a0a7221 */ /* 0x000fc80000010100 */
[CCC-:B------:R-:W-:Y:S01]  /*c230*/  FFMA.RM R12, R3.reuse, R10.reuse, R3.reuse ;  /* 0x0000000a030c7223 */ /* 0x1c0fe20000004003 */
[----:B------:R-:W-:-:S04]  /*c240*/  FFMA.RP R13, R3, R10, R3 ;  /* 0x0000000a030d7223 */ /* 0x000fc80000008003 */
[C---:B------:R-:W-:Y:S02]  /*c250*/  LOP3.LUT R3, R12.reuse, 0x7fffff, RZ, 0xc0, !PT ;  /* 0x007fffff0c037812 */ /* 0x040fe400078ec0ff */
[----:B------:R-:W-:Y:S02]  /*c260*/  FSETP.NEU.FTZ.AND P0, PT, R12, R13, PT ;  /* 0x0000000d0c00720b */ /* 0x000fe40003f1d000 */
[----:B------:R-:W-:Y:S02]  /*c270*/  LOP3.LUT R3, R3, 0x800000, RZ, 0xfc, !PT ;  /* 0x0080000003037812 */ /* 0x000fe400078efcff */
[----:B------:R-:W-:Y:S02]  /*c280*/  SEL R10, RZ, 0xffffffff, !P0 ;  /* 0xffffffffff0a7807 */ /* 0x000fe40004000000 */
[----:B------:R-:W-:Y:S02]  /*c290*/  LOP3.LUT R14, R14, R3, RZ, 0xc0, !PT ;  /* 0x000000030e0e7212 */ /* 0x000fe400078ec0ff */
[----:B------:R-:W-:-:S02]  /*c2a0*/  IADD3 R10, -R10, RZ, RZ ;  /* 0x000000ff0a0a7210 */ /* 0x000fc40007ffe1ff */
[-C--:B------:R-:W-:Y:S02]  /*c2b0*/  SHF.R.U32.HI R14, RZ, R19.reuse, R14 ;  /* 0x00000013ff0e7219 */ /* 0x080fe4000001160e */
[----:B------:R-:W-:Y:S02]  /*c2c0*/  LOP3.LUT P1, RZ, R10, R19, R3, 0xf8, !PT ;  /* 0x000000130aff7212 */ /* 0x000fe4000782f803 */
[C---:B------:R-:W-:Y:S02]  /*c2d0*/  LOP3.LUT P0, RZ, R14.reuse, 0x1, RZ, 0xc0, !PT ;  /* 0x000000010eff7812 */ /* 0x040fe4000780c0ff */
[----:B------:R-:W-:-:S04]  /*c2e0*/  LOP3.LUT P2, RZ, R14, 0x2, RZ, 0xc0, !PT ;  /* 0x000000020eff7812 */ /* 0x000fc8000784c0ff */
[----:B------:R-:W-:Y:S02]  /*c2f0*/  PLOP3.LUT P0, PT, P0, P1, P2, 0xe0, 0x0 ;  /* 0x000000000000781c */ /* 0x000fe40000703c20 */
[----:B------:R-:W-:Y:S02]  /*c300*/  LOP3.LUT P1, RZ, R2, 0x7fffff, RZ, 0xc0, !PT ;  /* 0x007fffff02ff7812 */ /* 0x000fe4000782c0ff */
[----:B------:R-:W-:-:S04]  /*c310*/  SEL R0, RZ, 0x1, !P0 ;  /* 0x00000001ff007807 */ /* 0x000fc80004000000 */
[----:B------:R-:W-:-:S04]  /*c320*/  IADD3 R0, -R0, RZ, RZ ;  /* 0x000000ff00007210 */ /* 0x000fc80007ffe1ff */
[----:B------:R-:W-:Y:S01]  /*c330*/  ISETP.GE.AND P0, PT, R0, RZ, PT ;  /* 0x000000ff0000720c */ /* 0x000fe20003f06270 */
[----:B------:R-:W-:-:S05]  /*c340*/  VIADD R0, R18, 0xffffff04 ;  /* 0xffffff0412007836 */ /* 0x000fca0000000000 */
[----:B------:R-:W-:-:S07]  /*c350*/  SHF.R.U32.HI R3, RZ, R0, R3 ;  /* 0x00000000ff037219 */ /* 0x000fce0000011603 */
[----:B------:R-:W-:-:S04]  /*c360*/  @!P0 IADD3 R3, R3, 0x1, RZ ;  /* 0x0000000103038810 */ /* 0x000fc80007ffe0ff */
[----:B------:R-:W-:-:S04]  /*c370*/  @!P1 SHF.L.U32 R3, R3, 0x1, RZ ;  /* 0x0000000103039819 */ /* 0x000fc800000006ff */
[----:B------:R-:W-:Y:S01]  /*c380*/  LOP3.LUT R3, R3, 0x80000000, R2, 0xf8, !PT ;  /* 0x8000000003037812 */ /* 0x000fe200078ef802 */
[----:B------:R-:W-:Y:S06]  /*c390*/  BRA `(.L_x_116) ;  /* 0x0000000000047947 */ /* 0x000fec0003800000 */
.L_x_117:
[----:B------:R1:W2:Y:S02]  /*c3a0*/  MUFU.RCP R3, R2 ;  /* 0x0000000200037308 */ /* 0x0002a40000001000 */
.L_x_116:
[----:B------:R-:W-:Y:S05]  /*c3b0*/  BSYNC B2 ;  /* 0x0000000000027941 */ /* 0x000fea0003800000 */
.L_x_114:
[----:B--2---:R-:W-:Y:S01]  /*c3c0*/  IMAD.MOV.U32 R10, RZ, RZ, R3 ;  /* 0x000000ffff0a7224 */ /* 0x004fe200078e0003 */
[----:B-1----:R-:W-:Y:S02]  /*c3d0*/  MOV R2, R15 ;  /* 0x0000000f00027202 */ /* 0x002fe40000000f00 */
[----:B------:R-:W-:-:S04]  /*c3e0*/  MOV R3, 0x0 ;  /* 0x0000000000037802 */ /* 0x000fc80000000f00 */
[----:B------:R-:W-:Y:S05]  /*c3f0*/  RET.REL.NODEC R2 `(_ZN7cutlass13device_kernelINS_4fmha6kernel28FmhaKernelTmaWarpSpecializedINS1_10collective30FmhaMainloopTmaWarpSpecializedINS_6half_tEffN4cute5tupleIJNS7_1CILi128EEESA_NS9_ILi64EEEEEENS8_IJiNS9_ILi1EEENS8_IJiiEEEEEESF_SF_NS4_14ResidualFusionEJEEENS4_15FmhaFwdEpilogueIS6_fNS8_IJSB_SB_SA_EEEEENS2_23IndividualTileSchedulerEJEEEEEvNT_6ParamsE) ;  /* 0xffffff3c02007950 */ /* 0x000fea0003c3ffff */
.L_x_118:
[----:B------:R-:W-:-:S00]  /*c400*/  BRA `(.L_x_118) ;  /* 0xfffffffc00fc7947 */ /* 0x000fc0000383ffff */
[----:B------:R-:W-:-:S00]  /*c410*/  NOP ;  /* 0x0000000000007918 */ /* 0x000fc00000000000 */
        /* <DEDUP_REMOVED lines=14> */
.L_x_119:


//--------------------- .nv.global.init           --------------------------
	.section	.nv.global.init,"aw",@progbits
.nv.global.init:
	.type		$str$24,@object
	.size		$str$24,($str$25 - $str$24)
$str$24:
        /*0000*/ 	.byte	0x28, 0x61, 0x64, 0x64, 0x72, 0x65, 0x73, 0x73, 0x20, 0x26, 0x20, 0x6d, 0x61, 0x73, 0x6b, 0x29
        /*0010*/ 	.byte	0x20, 0x3d, 0x3d, 0x20, 0x30, 0x00
	.type		$str$25,@object
	.size		$str$25,(__unnamed_1 - $str$25)
$str$25:
        /*0016*/ 	.byte	0x2f, 0x74, 0x6d, 0x70, 0x2f, 0x63, 0x75, 0x74, 0x6c, 0x61, 0x73, 0x73, 0x5f, 0x73, 0x77, 0x65
        /*0026*/ 	.byte	0x65, 0x70, 0x5f, 0x73, 0x72, 0x63, 0x2f, 0x69, 0x6e, 0x63, 0x6c, 0x75, 0x64, 0x65, 0x2f, 0x63
        /*0036*/ 	.byte	0x75, 0x74, 0x65, 0x2f, 0x70, 0x6f, 0x69, 0x6e, 0x74, 0x65, 0x72, 0x5f, 0x66, 0x6c, 0x61, 0x67
        /*0046*/ 	.byte	0x67, 0x65, 0x64, 0x2e, 0x68, 0x70, 0x70, 0x00
	.type		__unnamed_1,@object
	.size		__unnamed_1,(.L_0 - __unnamed_1)
__unnamed_1:
        /*004e*/ 	.byte	0x61, 0x75, 0x74, 0x6f, 0x20, 0x63, 0x75, 0x74, 0x65, 0x3a, 0x3a, 0x61, 0x73, 0x5f, 0x70, 0x6f
        /* <DEDUP_REMOVED lines=27> */
        /*020e*/ 	.byte	0x3e, 0x3e, 0x3e, 0x3e, 0x3e, 0x5d, 0x00
.L_0:


//--------------------- .nv.shared._ZN7cutlass13device_kernelINS_4fmha6kernel28FmhaKernelTmaWarpSpecializedINS1_10collective30FmhaMainloopTmaWarpSpecializedINS_6half_tEffN4cute5tupleIJNS7_1CILi128EEESA_NS9_ILi64EEEEEENS8_IJiNS9_ILi1EEENS8_IJiiEEEEEESF_SF_NS4_14ResidualFusionEJEEENS4_15FmhaFwdEpilogueIS6_fNS8_IJSB_SB_SA_EEEEENS2_23IndividualTileSchedulerEJEEEEEvNT_6ParamsE --------------------------
	.section	.nv.shared._ZN7cutlass13device_kernelINS_4fmha6kernel28FmhaKernelTmaWarpSpecializedINS1_10collective30FmhaMainloopTmaWarpSpecializedINS_6half_tEffN4cute5tupleIJNS7_1CILi128EEESA_NS9_ILi64EEEEEENS8_IJiNS9_ILi1EEENS8_IJiiEEEEEESF_SF_NS4_14ResidualFusionEJEEENS4_15FmhaFwdEpilogueIS6_fNS8_IJSB_SB_SA_EEEEENS2_23IndividualTileSchedulerEJEEEEEvNT_6ParamsE,"aw",@nobits
	.sectionflags	@""
	.align	16
	.zero		1024


//--------------------- .nv.shared.reserved.0     --------------------------
	.section	.nv.shared.reserved.0,"aw",@nobits
	.weak		__nv_reservedSMEM_offset_0_alias
	.size		__nv_reservedSMEM_offset_0_alias, 0, 0
	.other		__nv_reservedSMEM_offset_0_alias,@"STO_CUDA_RESERVED_SHARED STV_DEFAULT"
__nv_reservedSMEM_offset_0_alias:
	.zero		0


//--------------------- .nv.global                --------------------------
	.section	.nv.global,"aw",@nobits
.nv.global:
	.type		_ZN39_INTERNAL_ec43c108_4_k_cu_f872a781_27004cute1_E,@object
	.size		_ZN39_INTERNAL_ec43c108_4_k_cu_f872a781_27004cute1_E,(_ZN39_INTERNAL_ec43c108_4_k_cu_f872a781_27004cuda3std3__45__cpo6cbeginE - _ZN39_INTERNAL_ec43c108_4_k_cu_f872a781_27004cute1_E)
_ZN39_INTERNAL_ec43c108_4_k_cu_f872a781_27004cute1_E:
	.zero		1
	.type		_ZN39_INTERNAL_ec43c108_4_k_cu_f872a781_27004cuda3std3__45__cpo6cbeginE,@object
	.size		_ZN39_INTERNAL_ec43c108_4_k_cu_f872a781_27004cuda3std3__45__cpo6cbeginE,(_ZN39_INTERNAL_ec43c108_4_k_cu_f872a781_27004cuda3std3__48in_placeE - _ZN39_INTERNAL_ec43c108_4_k_cu_f872a781_27004cuda3std3__45__cpo6cbeginE)
_ZN39_INTERNAL_ec43c108_4_k_cu_f872a781_27004cuda3std3__45__cpo6cbeginE:
	.zero		1
	.type		_ZN39_INTERNAL_ec43c108_4_k_cu_f872a781_27004cuda3std3__48in_placeE,@object
	.size		_ZN39_INTERNAL_ec43c108_4_k_cu_f872a781_27004cuda3std3__48in_placeE,(_ZN39_INTERNAL_ec43c108_4_k_cu_f872a781_27004cuda3std6ranges3__45__cpo9iter_moveE - _ZN39_INTERNAL_ec43c108_4_k_cu_f872a781_27004cuda3std3__48in_placeE)
_ZN39_INTERNAL_ec43c108_4_k_cu_f872a781_27004cuda3std3__48in_placeE:
	.zero		1
	.type		_ZN39_INTERNAL_ec43c108_4_k_cu_f872a781_27004cuda3std6ranges3__45__cpo9iter_moveE,@object
	.size		_ZN39_INTERNAL_ec43c108_4_k_cu_f872a781_27004cuda3std6ranges3__45__cpo9iter_moveE,(_ZN39_INTERNAL_ec43c108_4_k_cu_f872a781_27004cuda3std3__45__cpo5beginE - _ZN39_INTERNAL_ec43c108_4_k_cu_f872a781_27004cuda3std6ranges3__45__cpo9iter_moveE)
_ZN39_INTERNAL_ec43c108_4_k_cu_f872a781_27004cuda3std6ranges3__45__cpo9iter_moveE:
	.zero		1
	.type		_ZN39_INTERNAL_ec43c108_4_k_cu_f872a781_27004cuda3std3__45__cpo5beginE,@object
	.size		_ZN39_INTERNAL_ec43c108_4_k_cu_f872a781_27004cuda3std3__45__cpo5beginE,(_ZN39_INTERNAL_ec43c108_4_k_cu_f872a781_27004cuda3std3__441_GLOBAL__N__ec43c108_4_k_cu_f872a781_27006ignoreE - _ZN39_INTERNAL_ec43c108_4_k_cu_f872a781_27004cuda3std3__45__cpo5beginE)
_ZN39_INTERNAL_ec43c108_4_k_cu_f872a781_27004cuda3std3__45__cpo5beginE:
	.zero		1
	.type		_ZN39_INTERNAL_ec43c108_4_k_cu_f872a781_27004cuda3std3__441_GLOBAL__N__ec43c108_4_k_cu_f872a781_27006ignoreE,@object
	.size		_ZN39_INTERNAL_ec43c108_4_k_cu_f872a781_27004cuda3std3__441_GLOBAL__N__ec43c108_4_k_cu_f872a781_27006ignoreE,(_ZN39_INTERNAL_ec43c108_4_k_cu_f872a781_27004cute7productE - _ZN39_INTERNAL_ec43c108_4_k_cu_f872a781_27004cuda3std3__441_GLOBAL__N__ec43c108_4_k_cu_f872a781_27006ignoreE)
_ZN39_INTERNAL_ec43c108_4_k_cu_f872a781_27004cuda3std3__441_GLOBAL__N__ec43c108_4_k_cu_f872a781_27006ignoreE:
	.zero		1
	.type		_ZN39_INTERNAL_ec43c108_4_k_cu_f872a781_27004cute7productE,@object
	.size		_ZN39_INTERNAL_ec43c108_4_k_cu_f872a781_27004cute7productE,(_ZN39_INTERNAL_ec43c108_4_k_cu_f872a781_27004cuda3std3__45__cpo3endE - _ZN39_INTERNAL_ec43c108_4_k_cu_f872a781_27004cute7productE)
_ZN39_INTERNAL_ec43c108_4_k_cu_f872a781_27004cute7productE:
	.zero		1
	.type		_ZN39_INTERNAL_ec43c108_4_k_cu_f872a781_27004cuda3std3__45__cpo3endE,@object
	.size		_ZN39_INTERNAL_ec43c108_4_k_cu_f872a781_27004cuda3std3__45__cpo3endE,(_ZN39_INTERNAL_ec43c108_4_k_cu_f872a781_27004cuda3std3__419piecewise_constructE - _ZN39_INTERNAL_ec43c108_4_k_cu_f872a781_27004cuda3std3__45__cpo3endE)
_ZN39_INTERNAL_ec43c108_4_k_cu_f872a781_27004cuda3std3__45__cpo3endE:
	.zero		1
	.type		_ZN39_INTERNAL_ec43c108_4_k_cu_f872a781_27004cuda3std3__419piecewise_constructE,@object
	.size		_ZN39_INTERNAL_ec43c108_4_k_cu_f872a781_27004cuda3std3__419piecewise_constructE,(_ZN39_INTERNAL_ec43c108_4_k_cu_f872a781_27004cuda3std3__45__cpo4cendE - _ZN39_INTERNAL_ec43c108_4_k_cu_f872a781_27004cuda3std3__419piecewise_constructE)
_ZN39_INTERNAL_ec43c108_4_k_cu_f872a781_27004cuda3std3__419piecewise_constructE:
	.zero		1
	.type		_ZN39_INTERNAL_ec43c108_4_k_cu_f872a781_27004cuda3std3__45__cpo4cendE,@object
	.size		_ZN39_INTERNAL_ec43c108_4_k_cu_f872a781_27004cuda3std3__45__cpo4cendE,(_ZN39_INTERNAL_ec43c108_4_k_cu_f872a781_27004cuda3std6ranges3__45__cpo4swapE - _ZN39_INTERNAL_ec43c108_4_k_cu_f872a781_27004cuda3std3__45__cpo4cendE)
_ZN39_INTERNAL_ec43c108_4_k_cu_f872a781_27004cuda3std3__45__cpo4cendE:
	.zero		1
	.type		_ZN39_INTERNAL_ec43c108_4_k_cu_f872a781_27004cuda3std6ranges3__45__cpo4swapE,@object
	.size		_ZN39_INTERNAL_ec43c108_4_k_cu_f872a781_27004cuda3std6ranges3__45__cpo4swapE,(.L_8 - _ZN39_INTERNAL_ec43c108_4_k_cu_f872a781_27004cuda3std6ranges3__45__cpo4swapE)
_ZN39_INTERNAL_ec43c108_4_k_cu_f872a781_27004cuda3std6ranges3__45__cpo4swapE:
	.zero		1
.L_8:


//--------------------- .nv.constant0._ZN7cutlass13device_kernelINS_4fmha6kernel28FmhaKernelTmaWarpSpecializedINS1_10collective30FmhaMainloopTmaWarpSpecializedINS_6half_tEffN4cute5tupleIJNS7_1CILi128EEESA_NS9_ILi64EEEEEENS8_IJiNS9_ILi1EEENS8_IJiiEEEEEESF_SF_NS4_14ResidualFusionEJEEENS4_15FmhaFwdEpilogueIS6_fNS8_IJSB_SB_SA_EEEEENS2_23IndividualTileSchedulerEJEEEEEvNT_6ParamsE --------------------------
	.section	.nv.constant0._ZN7cutlass13device_kernelINS_4fmha6kernel28FmhaKernelTmaWarpSpecializedINS1_10collective30FmhaMainloopTmaWarpSpecializedINS_6half_tEffN4cute5tupleIJNS7_1CILi128EEESA_NS9_ILi64EEEEEENS8_IJiNS9_ILi1EEENS8_IJiiEEEEEESF_SF_NS4_14ResidualFusionEJEEENS4_15FmhaFwdEpilogueIS6_fNS8_IJSB_SB_SA_EEEEENS2_23IndividualTileSchedulerEJEEEEEvNT_6ParamsE,"a",@progbits
	.sectionflags	@""
	.align	4
.nv.constant0._ZN7cutlass13device_kernelINS_4fmha6kernel28FmhaKernelTmaWarpSpecializedINS1_10collective30FmhaMainloopTmaWarpSpecializedINS_6half_tEffN4cute5tupleIJNS7_1CILi128EEESA_NS9_ILi64EEEEEENS8_IJiNS9_ILi1EEENS8_IJiiEEEEEESF_SF_NS4_14ResidualFusionEJEEENS4_15FmhaFwdEpilogueIS6_fNS8_IJSB_SB_SA_EEEEENS2_23IndividualTileSchedulerEJEEEEEvNT_6ParamsE:
	.zero		2688


//--------------------- SYMBOLS --------------------------

	.type		.nv.reservedSmem.offset0,@object
	.size		.nv.reservedSmem.offset0,0x4
	.type		__assertfail,@function
